//
// Generated by NVIDIA NVVM Compiler
//
// Compiler Build ID: CL-36424714
// Cuda compilation tools, release 13.0, V13.0.88
// Based on NVVM 20.0.0
//

.version 9.0
.target sm_100
.address_size 64

	// .globl	_Z21matrixVectorMulKernelPfS_S_S_ii

.visible .entry _Z21matrixVectorMulKernelPfS_S_S_ii(
	.param .u64 .ptr .align 1 _Z21matrixVectorMulKernelPfS_S_S_ii_param_0,
	.param .u64 .ptr .align 1 _Z21matrixVectorMulKernelPfS_S_S_ii_param_1,
	.param .u64 .ptr .align 1 _Z21matrixVectorMulKernelPfS_S_S_ii_param_2,
	.param .u64 .ptr .align 1 _Z21matrixVectorMulKernelPfS_S_S_ii_param_3,
	.param .u32 _Z21matrixVectorMulKernelPfS_S_S_ii_param_4,
	.param .u32 _Z21matrixVectorMulKernelPfS_S_S_ii_param_5
)
{
	.reg .pred 	%p<11>;
	.reg .b32 	%r<38>;
	.reg .b32 	%f<110>;
	.reg .b64 	%rd<35>;

	ld.param.u64 	%rd12, [_Z21matrixVectorMulKernelPfS_S_S_ii_param_0];
	ld.param.u64 	%rd13, [_Z21matrixVectorMulKernelPfS_S_S_ii_param_1];
	ld.param.u64 	%rd10, [_Z21matrixVectorMulKernelPfS_S_S_ii_param_2];
	ld.param.u64 	%rd11, [_Z21matrixVectorMulKernelPfS_S_S_ii_param_3];
	ld.param.u32 	%r24, [_Z21matrixVectorMulKernelPfS_S_S_ii_param_4];
	ld.param.u32 	%r23, [_Z21matrixVectorMulKernelPfS_S_S_ii_param_5];
	cvta.to.global.u64 	%rd1, %rd13;
	cvta.to.global.u64 	%rd2, %rd12;
	mov.u32 	%r25, %ctaid.x;
	mov.u32 	%r26, %ntid.x;
	mov.u32 	%r27, %tid.x;
	mad.lo.s32 	%r1, %r25, %r26, %r27;
	setp.ge.s32 	%p1, %r1, %r24;
	@%p1 bra 	$L__BB0_15;
	cvta.to.global.u64 	%rd14, %rd11;
	mul.wide.s32 	%rd15, %r1, 4;
	add.s64 	%rd16, %rd14, %rd15;
	ld.global.f32 	%f109, [%rd16];
	setp.lt.s32 	%p2, %r23, 1;
	@%p2 bra 	$L__BB0_14;
	mul.lo.s32 	%r2, %r23, %r1;
	and.b32  	%r3, %r23, 15;
	setp.lt.u32 	%p3, %r23, 16;
	mov.b32 	%r34, 0;
	@%p3 bra 	$L__BB0_5;
	and.b32  	%r34, %r23, 2147483632;
	neg.s32 	%r32, %r34;
	add.s64 	%rd3, %rd2, 32;
	add.s64 	%rd33, %rd1, 32;
	mov.u32 	%r31, %r2;
$L__BB0_4:
	.pragma "nounroll";
	mul.wide.s32 	%rd17, %r31, 4;
	add.s64 	%rd18, %rd3, %rd17;
	ld.global.f32 	%f16, [%rd18+-32];
	ld.global.f32 	%f17, [%rd33+-32];
	fma.rn.f32 	%f18, %f16, %f17, %f109;
	ld.global.f32 	%f19, [%rd18+-28];
	ld.global.f32 	%f20, [%rd33+-28];
	fma.rn.f32 	%f21, %f19, %f20, %f18;
	ld.global.f32 	%f22, [%rd18+-24];
	ld.global.f32 	%f23, [%rd33+-24];
	fma.rn.f32 	%f24, %f22, %f23, %f21;
	ld.global.f32 	%f25, [%rd18+-20];
	ld.global.f32 	%f26, [%rd33+-20];
	fma.rn.f32 	%f27, %f25, %f26, %f24;
	ld.global.f32 	%f28, [%rd18+-16];
	ld.global.f32 	%f29, [%rd33+-16];
	fma.rn.f32 	%f30, %f28, %f29, %f27;
	ld.global.f32 	%f31, [%rd18+-12];
	ld.global.f32 	%f32, [%rd33+-12];
	fma.rn.f32 	%f33, %f31, %f32, %f30;
	ld.global.f32 	%f34, [%rd18+-8];
	ld.global.f32 	%f35, [%rd33+-8];
	fma.rn.f32 	%f36, %f34, %f35, %f33;
	ld.global.f32 	%f37, [%rd18+-4];
	ld.global.f32 	%f38, [%rd33+-4];
	fma.rn.f32 	%f39, %f37, %f38, %f36;
	ld.global.f32 	%f40, [%rd18];
	ld.global.f32 	%f41, [%rd33];
	fma.rn.f32 	%f42, %f40, %f41, %f39;
	ld.global.f32 	%f43, [%rd18+4];
	ld.global.f32 	%f44, [%rd33+4];
	fma.rn.f32 	%f45, %f43, %f44, %f42;
	ld.global.f32 	%f46, [%rd18+8];
	ld.global.f32 	%f47, [%rd33+8];
	fma.rn.f32 	%f48, %f46, %f47, %f45;
	ld.global.f32 	%f49, [%rd18+12];
	ld.global.f32 	%f50, [%rd33+12];
	fma.rn.f32 	%f51, %f49, %f50, %f48;
	ld.global.f32 	%f52, [%rd18+16];
	ld.global.f32 	%f53, [%rd33+16];
	fma.rn.f32 	%f54, %f52, %f53, %f51;
	ld.global.f32 	%f55, [%rd18+20];
	ld.global.f32 	%f56, [%rd33+20];
	fma.rn.f32 	%f57, %f55, %f56, %f54;
	ld.global.f32 	%f58, [%rd18+24];
	ld.global.f32 	%f59, [%rd33+24];
	fma.rn.f32 	%f60, %f58, %f59, %f57;
	ld.global.f32 	%f61, [%rd18+28];
	ld.global.f32 	%f62, [%rd33+28];
	fma.rn.f32 	%f109, %f61, %f62, %f60;
	add.s32 	%r32, %r32, 16;
	add.s32 	%r31, %r31, 16;
	add.s64 	%rd33, %rd33, 64;
	setp.ne.s32 	%p4, %r32, 0;
	@%p4 bra 	$L__BB0_4;
$L__BB0_5:
	setp.eq.s32 	%p5, %r3, 0;
	@%p5 bra 	$L__BB0_14;
	and.b32  	%r11, %r23, 7;
	setp.lt.u32 	%p6, %r3, 8;
	@%p6 bra 	$L__BB0_8;
	add.s32 	%r29, %r34, %r2;
	mul.wide.s32 	%rd19, %r29, 4;
	add.s64 	%rd20, %rd2, %rd19;
	ld.global.f32 	%f64, [%rd20];
	mul.wide.u32 	%rd21, %r34, 4;
	add.s64 	%rd22, %rd1, %rd21;
	ld.global.f32 	%f65, [%rd22];
	fma.rn.f32 	%f66, %f64, %f65, %f109;
	ld.global.f32 	%f67, [%rd20+4];
	ld.global.f32 	%f68, [%rd22+4];
	fma.rn.f32 	%f69, %f67, %f68, %f66;
	ld.global.f32 	%f70, [%rd20+8];
	ld.global.f32 	%f71, [%rd22+8];
	fma.rn.f32 	%f72, %f70, %f71, %f69;
	ld.global.f32 	%f73, [%rd20+12];
	ld.global.f32 	%f74, [%rd22+12];
	fma.rn.f32 	%f75, %f73, %f74, %f72;
	ld.global.f32 	%f76, [%rd20+16];
	ld.global.f32 	%f77, [%rd22+16];
	fma.rn.f32 	%f78, %f76, %f77, %f75;
	ld.global.f32 	%f79, [%rd20+20];
	ld.global.f32 	%f80, [%rd22+20];
	fma.rn.f32 	%f81, %f79, %f80, %f78;
	ld.global.f32 	%f82, [%rd20+24];
	ld.global.f32 	%f83, [%rd22+24];
	fma.rn.f32 	%f84, %f82, %f83, %f81;
	ld.global.f32 	%f85, [%rd20+28];
	ld.global.f32 	%f86, [%rd22+28];
	fma.rn.f32 	%f109, %f85, %f86, %f84;
	add.s32 	%r34, %r34, 8;
$L__BB0_8:
	setp.eq.s32 	%p7, %r11, 0;
	@%p7 bra 	$L__BB0_14;
	and.b32  	%r14, %r23, 3;
	setp.lt.u32 	%p8, %r11, 4;
	@%p8 bra 	$L__BB0_11;
	add.s32 	%r30, %r34, %r2;
	mul.wide.s32 	%rd23, %r30, 4;
	add.s64 	%rd24, %rd2, %rd23;
	ld.global.f32 	%f88, [%rd24];
	mul.wide.u32 	%rd25, %r34, 4;
	add.s64 	%rd26, %rd1, %rd25;
	ld.global.f32 	%f89, [%rd26];
	fma.rn.f32 	%f90, %f88, %f89, %f109;
	ld.global.f32 	%f91, [%rd24+4];
	ld.global.f32 	%f92, [%rd26+4];
	fma.rn.f32 	%f93, %f91, %f92, %f90;
	ld.global.f32 	%f94, [%rd24+8];
	ld.global.f32 	%f95, [%rd26+8];
	fma.rn.f32 	%f96, %f94, %f95, %f93;
	ld.global.f32 	%f97, [%rd24+12];
	ld.global.f32 	%f98, [%rd26+12];
	fma.rn.f32 	%f109, %f97, %f98, %f96;
	add.s32 	%r34, %r34, 4;
$L__BB0_11:
	setp.eq.s32 	%p9, %r14, 0;
	@%p9 bra 	$L__BB0_14;
	mul.wide.u32 	%rd27, %r34, 4;
	add.s64 	%rd34, %rd1, %rd27;
	add.s32 	%r37, %r34, %r2;
	neg.s32 	%r36, %r14;
$L__BB0_13:
	.pragma "nounroll";
	mul.wide.s32 	%rd28, %r37, 4;
	add.s64 	%rd29, %rd2, %rd28;
	ld.global.f32 	%f99, [%rd29];
	ld.global.f32 	%f100, [%rd34];
	fma.rn.f32 	%f109, %f99, %f100, %f109;
	add.s64 	%rd34, %rd34, 4;
	add.s32 	%r37, %r37, 1;
	add.s32 	%r36, %r36, 1;
	setp.ne.s32 	%p10, %r36, 0;
	@%p10 bra 	$L__BB0_13;
$L__BB0_14:
	cvta.to.global.u64 	%rd30, %rd10;
	add.s64 	%rd32, %rd30, %rd15;
	st.global.f32 	[%rd32], %f109;
$L__BB0_15:
	ret;

}
	// .globl	_Z10reluKernelPfi
.visible .entry _Z10reluKernelPfi(
	.param .u64 .ptr .align 1 _Z10reluKernelPfi_param_0,
	.param .u32 _Z10reluKernelPfi_param_1
)
{
	.reg .pred 	%p<2>;
	.reg .b32 	%r<6>;
	.reg .b32 	%f<3>;
	.reg .b64 	%rd<5>;

	ld.param.u64 	%rd1, [_Z10reluKernelPfi_param_0];
	ld.param.u32 	%r2, [_Z10reluKernelPfi_param_1];
	mov.u32 	%r3, %ctaid.x;
	mov.u32 	%r4, %ntid.x;
	mov.u32 	%r5, %tid.x;
	mad.lo.s32 	%r1, %r3, %r4, %r5;
	setp.ge.s32 	%p1, %r1, %r2;
	@%p1 bra 	$L__BB1_2;
	cvta.to.global.u64 	%rd2, %rd1;
	mul.wide.s32 	%rd3, %r1, 4;
	add.s64 	%rd4, %rd2, %rd3;
	ld.global.f32 	%f1, [%rd4];
	max.f32 	%f2, %f1, 0f00000000;
	st.global.f32 	[%rd4], %f2;
$L__BB1_2:
	ret;

}
	// .globl	_Z13softmaxKernelPfi
.visible .entry _Z13softmaxKernelPfi(
	.param .u64 .ptr .align 1 _Z13softmaxKernelPfi_param_0,
	.param .u32 _Z13softmaxKernelPfi_param_1
)
{
	.reg .pred 	%p<57>;
	.reg .b32 	%r<91>;
	.reg .b32 	%f<366>;
	.reg .b64 	%rd<39>;

	ld.param.u64 	%rd17, [_Z13softmaxKernelPfi_param_0];
	ld.param.u32 	%r42, [_Z13softmaxKernelPfi_param_1];
	cvta.to.global.u64 	%rd1, %rd17;
	setp.lt.s32 	%p1, %r42, 1;
	mov.f32 	%f356, 0fFF800000;
	@%p1 bra 	$L__BB2_13;
	and.b32  	%r1, %r42, 15;
	setp.lt.u32 	%p2, %r42, 16;
	mov.b32 	%r77, 0;
	mov.f32 	%f356, 0fFF800000;
	@%p2 bra 	$L__BB2_4;
	and.b32  	%r77, %r42, 2147483632;
	neg.s32 	%r81, %r77;
	add.s64 	%rd35, %rd1, 32;
	mov.f32 	%f356, 0fFF800000;
$L__BB2_3:
	.pragma "nounroll";
	ld.global.f32 	%f30, [%rd35+-32];
	setp.gt.f32 	%p3, %f30, %f356;
	selp.f32 	%f31, %f30, %f356, %p3;
	ld.global.f32 	%f32, [%rd35+-28];
	setp.gt.f32 	%p4, %f32, %f31;
	selp.f32 	%f33, %f32, %f31, %p4;
	ld.global.f32 	%f34, [%rd35+-24];
	setp.gt.f32 	%p5, %f34, %f33;
	selp.f32 	%f35, %f34, %f33, %p5;
	ld.global.f32 	%f36, [%rd35+-20];
	setp.gt.f32 	%p6, %f36, %f35;
	selp.f32 	%f37, %f36, %f35, %p6;
	ld.global.f32 	%f38, [%rd35+-16];
	setp.gt.f32 	%p7, %f38, %f37;
	selp.f32 	%f39, %f38, %f37, %p7;
	ld.global.f32 	%f40, [%rd35+-12];
	setp.gt.f32 	%p8, %f40, %f39;
	selp.f32 	%f41, %f40, %f39, %p8;
	ld.global.f32 	%f42, [%rd35+-8];
	setp.gt.f32 	%p9, %f42, %f41;
	selp.f32 	%f43, %f42, %f41, %p9;
	ld.global.f32 	%f44, [%rd35+-4];
	setp.gt.f32 	%p10, %f44, %f43;
	selp.f32 	%f45, %f44, %f43, %p10;
	ld.global.f32 	%f46, [%rd35];
	setp.gt.f32 	%p11, %f46, %f45;
	selp.f32 	%f47, %f46, %f45, %p11;
	ld.global.f32 	%f48, [%rd35+4];
	setp.gt.f32 	%p12, %f48, %f47;
	selp.f32 	%f49, %f48, %f47, %p12;
	ld.global.f32 	%f50, [%rd35+8];
	setp.gt.f32 	%p13, %f50, %f49;
	selp.f32 	%f51, %f50, %f49, %p13;
	ld.global.f32 	%f52, [%rd35+12];
	setp.gt.f32 	%p14, %f52, %f51;
	selp.f32 	%f53, %f52, %f51, %p14;
	ld.global.f32 	%f54, [%rd35+16];
	setp.gt.f32 	%p15, %f54, %f53;
	selp.f32 	%f55, %f54, %f53, %p15;
	ld.global.f32 	%f56, [%rd35+20];
	setp.gt.f32 	%p16, %f56, %f55;
	selp.f32 	%f57, %f56, %f55, %p16;
	ld.global.f32 	%f58, [%rd35+24];
	setp.gt.f32 	%p17, %f58, %f57;
	selp.f32 	%f59, %f58, %f57, %p17;
	ld.global.f32 	%f60, [%rd35+28];
	setp.gt.f32 	%p18, %f60, %f59;
	selp.f32 	%f356, %f60, %f59, %p18;
	add.s32 	%r81, %r81, 16;
	add.s64 	%rd35, %rd35, 64;
	setp.eq.s32 	%p19, %r81, 0;
	@%p19 bra 	$L__BB2_4;
	bra.uni 	$L__BB2_3;
$L__BB2_4:
	setp.eq.s32 	%p20, %r1, 0;
	@%p20 bra 	$L__BB2_13;
	and.b32  	%r5, %r42, 7;
	setp.lt.u32 	%p21, %r1, 8;
	@%p21 bra 	$L__BB2_7;
	mul.wide.u32 	%rd18, %r77, 4;
	add.s64 	%rd19, %rd1, %rd18;
	ld.global.f32 	%f62, [%rd19];
	setp.gt.f32 	%p22, %f62, %f356;
	selp.f32 	%f63, %f62, %f356, %p22;
	ld.global.f32 	%f64, [%rd19+4];
	setp.gt.f32 	%p23, %f64, %f63;
	selp.f32 	%f65, %f64, %f63, %p23;
	ld.global.f32 	%f66, [%rd19+8];
	setp.gt.f32 	%p24, %f66, %f65;
	selp.f32 	%f67, %f66, %f65, %p24;
	ld.global.f32 	%f68, [%rd19+12];
	setp.gt.f32 	%p25, %f68, %f67;
	selp.f32 	%f69, %f68, %f67, %p25;
	ld.global.f32 	%f70, [%rd19+16];
	setp.gt.f32 	%p26, %f70, %f69;
	selp.f32 	%f71, %f70, %f69, %p26;
	ld.global.f32 	%f72, [%rd19+20];
	setp.gt.f32 	%p27, %f72, %f71;
	selp.f32 	%f73, %f72, %f71, %p27;
	ld.global.f32 	%f74, [%rd19+24];
	setp.gt.f32 	%p28, %f74, %f73;
	selp.f32 	%f75, %f74, %f73, %p28;
	ld.global.f32 	%f76, [%rd19+28];
	setp.gt.f32 	%p29, %f76, %f75;
	selp.f32 	%f356, %f76, %f75, %p29;
	add.s32 	%r77, %r77, 8;
$L__BB2_7:
	setp.eq.s32 	%p30, %r5, 0;
	@%p30 bra 	$L__BB2_13;
	and.b32  	%r8, %r42, 3;
	setp.lt.u32 	%p31, %r5, 4;
	@%p31 bra 	$L__BB2_10;
	mul.wide.u32 	%rd20, %r77, 4;
	add.s64 	%rd21, %rd1, %rd20;
	ld.global.f32 	%f78, [%rd21];
	setp.gt.f32 	%p32, %f78, %f356;
	selp.f32 	%f79, %f78, %f356, %p32;
	ld.global.f32 	%f80, [%rd21+4];
	setp.gt.f32 	%p33, %f80, %f79;
	selp.f32 	%f81, %f80, %f79, %p33;
	ld.global.f32 	%f82, [%rd21+8];
	setp.gt.f32 	%p34, %f82, %f81;
	selp.f32 	%f83, %f82, %f81, %p34;
	ld.global.f32 	%f84, [%rd21+12];
	setp.gt.f32 	%p35, %f84, %f83;
	selp.f32 	%f356, %f84, %f83, %p35;
	add.s32 	%r77, %r77, 4;
$L__BB2_10:
	setp.eq.s32 	%p36, %r8, 0;
	@%p36 bra 	$L__BB2_13;
	mul.wide.u32 	%rd22, %r77, 4;
	add.s64 	%rd34, %rd1, %rd22;
	neg.s32 	%r80, %r8;
$L__BB2_12:
	.pragma "nounroll";
	ld.global.f32 	%f85, [%rd34];
	setp.gt.f32 	%p37, %f85, %f356;
	selp.f32 	%f356, %f85, %f356, %p37;
	add.s64 	%rd34, %rd34, 4;
	add.s32 	%r80, %r80, 1;
	setp.ne.s32 	%p38, %r80, 0;
	@%p38 bra 	$L__BB2_12;
$L__BB2_13:
	setp.lt.s32 	%p39, %r42, 1;
	mov.f32 	%f364, 0f00000000;
	@%p39 bra 	$L__BB2_25;
	and.b32  	%r14, %r42, 7;
	setp.lt.u32 	%p40, %r42, 8;
	mov.f32 	%f364, 0f00000000;
	mov.b32 	%r82, 0;
	@%p40 bra 	$L__BB2_17;
	and.b32  	%r82, %r42, 2147483640;
	neg.s32 	%r85, %r82;
	add.s64 	%rd36, %rd1, 16;
	mov.f32 	%f364, 0f00000000;
$L__BB2_16:
	.pragma "nounroll";
	ld.global.f32 	%f90, [%rd36+-16];
	sub.f32 	%f91, %f90, %f356;
	fma.rn.f32 	%f92, %f91, 0f3BBB989D, 0f3F000000;
	cvt.sat.f32.f32 	%f93, %f92;
	mov.f32 	%f94, 0f4B400001;
	mov.f32 	%f95, 0f437C0000;
	fma.rm.f32 	%f96, %f93, %f95, %f94;
	add.f32 	%f97, %f96, 0fCB40007F;
	neg.f32 	%f98, %f97;
	fma.rn.f32 	%f99, %f91, 0f3FB8AA3B, %f98;
	fma.rn.f32 	%f100, %f91, 0f32A57060, %f99;
	mov.b32 	%r45, %f96;
	shl.b32 	%r46, %r45, 23;
	mov.b32 	%f101, %r46;
	ex2.approx.ftz.f32 	%f102, %f100;
	mul.f32 	%f103, %f102, %f101;
	st.global.f32 	[%rd36+-16], %f103;
	add.f32 	%f104, %f364, %f103;
	ld.global.f32 	%f105, [%rd36+-12];
	sub.f32 	%f106, %f105, %f356;
	fma.rn.f32 	%f107, %f106, 0f3BBB989D, 0f3F000000;
	cvt.sat.f32.f32 	%f108, %f107;
	fma.rm.f32 	%f109, %f108, %f95, %f94;
	add.f32 	%f110, %f109, 0fCB40007F;
	neg.f32 	%f111, %f110;
	fma.rn.f32 	%f112, %f106, 0f3FB8AA3B, %f111;
	fma.rn.f32 	%f113, %f106, 0f32A57060, %f112;
	mov.b32 	%r47, %f109;
	shl.b32 	%r48, %r47, 23;
	mov.b32 	%f114, %r48;
	ex2.approx.ftz.f32 	%f115, %f113;
	mul.f32 	%f116, %f115, %f114;
	st.global.f32 	[%rd36+-12], %f116;
	add.f32 	%f117, %f104, %f116;
	ld.global.f32 	%f118, [%rd36+-8];
	sub.f32 	%f119, %f118, %f356;
	fma.rn.f32 	%f120, %f119, 0f3BBB989D, 0f3F000000;
	cvt.sat.f32.f32 	%f121, %f120;
	fma.rm.f32 	%f122, %f121, %f95, %f94;
	add.f32 	%f123, %f122, 0fCB40007F;
	neg.f32 	%f124, %f123;
	fma.rn.f32 	%f125, %f119, 0f3FB8AA3B, %f124;
	fma.rn.f32 	%f126, %f119, 0f32A57060, %f125;
	mov.b32 	%r49, %f122;
	shl.b32 	%r50, %r49, 23;
	mov.b32 	%f127, %r50;
	ex2.approx.ftz.f32 	%f128, %f126;
	mul.f32 	%f129, %f128, %f127;
	st.global.f32 	[%rd36+-8], %f129;
	add.f32 	%f130, %f117, %f129;
	ld.global.f32 	%f131, [%rd36+-4];
	sub.f32 	%f132, %f131, %f356;
	fma.rn.f32 	%f133, %f132, 0f3BBB989D, 0f3F000000;
	cvt.sat.f32.f32 	%f134, %f133;
	fma.rm.f32 	%f135, %f134, %f95, %f94;
	add.f32 	%f136, %f135, 0fCB40007F;
	neg.f32 	%f137, %f136;
	fma.rn.f32 	%f138, %f132, 0f3FB8AA3B, %f137;
	fma.rn.f32 	%f139, %f132, 0f32A57060, %f138;
	mov.b32 	%r51, %f135;
	shl.b32 	%r52, %r51, 23;
	mov.b32 	%f140, %r52;
	ex2.approx.ftz.f32 	%f141, %f139;
	mul.f32 	%f142, %f141, %f140;
	st.global.f32 	[%rd36+-4], %f142;
	add.f32 	%f143, %f130, %f142;
	ld.global.f32 	%f144, [%rd36];
	sub.f32 	%f145, %f144, %f356;
	fma.rn.f32 	%f146, %f145, 0f3BBB989D, 0f3F000000;
	cvt.sat.f32.f32 	%f147, %f146;
	fma.rm.f32 	%f148, %f147, %f95, %f94;
	add.f32 	%f149, %f148, 0fCB40007F;
	neg.f32 	%f150, %f149;
	fma.rn.f32 	%f151, %f145, 0f3FB8AA3B, %f150;
	fma.rn.f32 	%f152, %f145, 0f32A57060, %f151;
	mov.b32 	%r53, %f148;
	shl.b32 	%r54, %r53, 23;
	mov.b32 	%f153, %r54;
	ex2.approx.ftz.f32 	%f154, %f152;
	mul.f32 	%f155, %f154, %f153;
	st.global.f32 	[%rd36], %f155;
	add.f32 	%f156, %f143, %f155;
	ld.global.f32 	%f157, [%rd36+4];
	sub.f32 	%f158, %f157, %f356;
	fma.rn.f32 	%f159, %f158, 0f3BBB989D, 0f3F000000;
	cvt.sat.f32.f32 	%f160, %f159;
	fma.rm.f32 	%f161, %f160, %f95, %f94;
	add.f32 	%f162, %f161, 0fCB40007F;
	neg.f32 	%f163, %f162;
	fma.rn.f32 	%f164, %f158, 0f3FB8AA3B, %f163;
	fma.rn.f32 	%f165, %f158, 0f32A57060, %f164;
	mov.b32 	%r55, %f161;
	shl.b32 	%r56, %r55, 23;
	mov.b32 	%f166, %r56;
	ex2.approx.ftz.f32 	%f167, %f165;
	mul.f32 	%f168, %f167, %f166;
	st.global.f32 	[%rd36+4], %f168;
	add.f32 	%f169, %f156, %f168;
	ld.global.f32 	%f170, [%rd36+8];
	sub.f32 	%f171, %f170, %f356;
	fma.rn.f32 	%f172, %f171, 0f3BBB989D, 0f3F000000;
	cvt.sat.f32.f32 	%f173, %f172;
	fma.rm.f32 	%f174, %f173, %f95, %f94;
	add.f32 	%f175, %f174, 0fCB40007F;
	neg.f32 	%f176, %f175;
	fma.rn.f32 	%f177, %f171, 0f3FB8AA3B, %f176;
	fma.rn.f32 	%f178, %f171, 0f32A57060, %f177;
	mov.b32 	%r57, %f174;
	shl.b32 	%r58, %r57, 23;
	mov.b32 	%f179, %r58;
	ex2.approx.ftz.f32 	%f180, %f178;
	mul.f32 	%f181, %f180, %f179;
	st.global.f32 	[%rd36+8], %f181;
	add.f32 	%f182, %f169, %f181;
	ld.global.f32 	%f183, [%rd36+12];
	sub.f32 	%f184, %f183, %f356;
	fma.rn.f32 	%f185, %f184, 0f3BBB989D, 0f3F000000;
	cvt.sat.f32.f32 	%f186, %f185;
	fma.rm.f32 	%f187, %f186, %f95, %f94;
	add.f32 	%f188, %f187, 0fCB40007F;
	neg.f32 	%f189, %f188;
	fma.rn.f32 	%f190, %f184, 0f3FB8AA3B, %f189;
	fma.rn.f32 	%f191, %f184, 0f32A57060, %f190;
	mov.b32 	%r59, %f187;
	shl.b32 	%r60, %r59, 23;
	mov.b32 	%f192, %r60;
	ex2.approx.ftz.f32 	%f193, %f191;
	mul.f32 	%f194, %f193, %f192;
	st.global.f32 	[%rd36+12], %f194;
	add.f32 	%f364, %f182, %f194;
	add.s32 	%r85, %r85, 8;
	add.s64 	%rd36, %rd36, 32;
	setp.eq.s32 	%p41, %r85, 0;
	@%p41 bra 	$L__BB2_17;
	bra.uni 	$L__BB2_16;
$L__BB2_17:
	setp.eq.s32 	%p42, %r14, 0;
	@%p42 bra 	$L__BB2_25;
	and.b32  	%r20, %r42, 3;
	setp.lt.u32 	%p43, %r14, 4;
	@%p43 bra 	$L__BB2_20;
	mul.wide.u32 	%rd23, %r82, 4;
	add.s64 	%rd24, %rd1, %rd23;
	ld.global.f32 	%f196, [%rd24];
	sub.f32 	%f197, %f196, %f356;
	fma.rn.f32 	%f198, %f197, 0f3BBB989D, 0f3F000000;
	cvt.sat.f32.f32 	%f199, %f198;
	mov.f32 	%f200, 0f4B400001;
	mov.f32 	%f201, 0f437C0000;
	fma.rm.f32 	%f202, %f199, %f201, %f200;
	add.f32 	%f203, %f202, 0fCB40007F;
	neg.f32 	%f204, %f203;
	fma.rn.f32 	%f205, %f197, 0f3FB8AA3B, %f204;
	fma.rn.f32 	%f206, %f197, 0f32A57060, %f205;
	mov.b32 	%r61, %f202;
	shl.b32 	%r62, %r61, 23;
	mov.b32 	%f207, %r62;
	ex2.approx.ftz.f32 	%f208, %f206;
	mul.f32 	%f209, %f208, %f207;
	st.global.f32 	[%rd24], %f209;
	add.f32 	%f210, %f364, %f209;
	ld.global.f32 	%f211, [%rd24+4];
	sub.f32 	%f212, %f211, %f356;
	fma.rn.f32 	%f213, %f212, 0f3BBB989D, 0f3F000000;
	cvt.sat.f32.f32 	%f214, %f213;
	fma.rm.f32 	%f215, %f214, %f201, %f200;
	add.f32 	%f216, %f215, 0fCB40007F;
	neg.f32 	%f217, %f216;
	fma.rn.f32 	%f218, %f212, 0f3FB8AA3B, %f217;
	fma.rn.f32 	%f219, %f212, 0f32A57060, %f218;
	mov.b32 	%r63, %f215;
	shl.b32 	%r64, %r63, 23;
	mov.b32 	%f220, %r64;
	ex2.approx.ftz.f32 	%f221, %f219;
	mul.f32 	%f222, %f221, %f220;
	st.global.f32 	[%rd24+4], %f222;
	add.f32 	%f223, %f210, %f222;
	ld.global.f32 	%f224, [%rd24+8];
	sub.f32 	%f225, %f224, %f356;
	fma.rn.f32 	%f226, %f225, 0f3BBB989D, 0f3F000000;
	cvt.sat.f32.f32 	%f227, %f226;
	fma.rm.f32 	%f228, %f227, %f201, %f200;
	add.f32 	%f229, %f228, 0fCB40007F;
	neg.f32 	%f230, %f229;
	fma.rn.f32 	%f231, %f225, 0f3FB8AA3B, %f230;
	fma.rn.f32 	%f232, %f225, 0f32A57060, %f231;
	mov.b32 	%r65, %f228;
	shl.b32 	%r66, %r65, 23;
	mov.b32 	%f233, %r66;
	ex2.approx.ftz.f32 	%f234, %f232;
	mul.f32 	%f235, %f234, %f233;
	st.global.f32 	[%rd24+8], %f235;
	add.f32 	%f236, %f223, %f235;
	ld.global.f32 	%f237, [%rd24+12];
	sub.f32 	%f238, %f237, %f356;
	fma.rn.f32 	%f239, %f238, 0f3BBB989D, 0f3F000000;
	cvt.sat.f32.f32 	%f240, %f239;
	fma.rm.f32 	%f241, %f240, %f201, %f200;
	add.f32 	%f242, %f241, 0fCB40007F;
	neg.f32 	%f243, %f242;
	fma.rn.f32 	%f244, %f238, 0f3FB8AA3B, %f243;
	fma.rn.f32 	%f245, %f238, 0f32A57060, %f244;
	mov.b32 	%r67, %f241;
	shl.b32 	%r68, %r67, 23;
	mov.b32 	%f246, %r68;
	ex2.approx.ftz.f32 	%f247, %f245;
	mul.f32 	%f248, %f247, %f246;
	st.global.f32 	[%rd24+12], %f248;
	add.f32 	%f364, %f236, %f248;
	add.s32 	%r82, %r82, 4;
$L__BB2_20:
	setp.eq.s32 	%p44, %r20, 0;
	@%p44 bra 	$L__BB2_25;
	setp.eq.s32 	%p45, %r20, 1;
	@%p45 bra 	$L__BB2_23;
	mul.wide.u32 	%rd25, %r82, 4;
	add.s64 	%rd26, %rd1, %rd25;
	ld.global.f32 	%f250, [%rd26];
	sub.f32 	%f251, %f250, %f356;
	fma.rn.f32 	%f252, %f251, 0f3BBB989D, 0f3F000000;
	cvt.sat.f32.f32 	%f253, %f252;
	mov.f32 	%f254, 0f4B400001;
	mov.f32 	%f255, 0f437C0000;
	fma.rm.f32 	%f256, %f253, %f255, %f254;
	add.f32 	%f257, %f256, 0fCB40007F;
	neg.f32 	%f258, %f257;
	fma.rn.f32 	%f259, %f251, 0f3FB8AA3B, %f258;
	fma.rn.f32 	%f260, %f251, 0f32A57060, %f259;
	mov.b32 	%r69, %f256;
	shl.b32 	%r70, %r69, 23;
	mov.b32 	%f261, %r70;
	ex2.approx.ftz.f32 	%f262, %f260;
	mul.f32 	%f263, %f262, %f261;
	st.global.f32 	[%rd26], %f263;
	add.f32 	%f264, %f364, %f263;
	ld.global.f32 	%f265, [%rd26+4];
	sub.f32 	%f266, %f265, %f356;
	fma.rn.f32 	%f267, %f266, 0f3BBB989D, 0f3F000000;
	cvt.sat.f32.f32 	%f268, %f267;
	fma.rm.f32 	%f269, %f268, %f255, %f254;
	add.f32 	%f270, %f269, 0fCB40007F;
	neg.f32 	%f271, %f270;
	fma.rn.f32 	%f272, %f266, 0f3FB8AA3B, %f271;
	fma.rn.f32 	%f273, %f266, 0f32A57060, %f272;
	mov.b32 	%r71, %f269;
	shl.b32 	%r72, %r71, 23;
	mov.b32 	%f274, %r72;
	ex2.approx.ftz.f32 	%f275, %f273;
	mul.f32 	%f276, %f275, %f274;
	st.global.f32 	[%rd26+4], %f276;
	add.f32 	%f364, %f264, %f276;
	add.s32 	%r82, %r82, 2;
$L__BB2_23:
	and.b32  	%r73, %r42, 1;
	setp.eq.b32 	%p46, %r73, 1;
	not.pred 	%p47, %p46;
	@%p47 bra 	$L__BB2_25;
	mul.wide.u32 	%rd27, %r82, 4;
	add.s64 	%rd28, %rd1, %rd27;
	ld.global.f32 	%f277, [%rd28];
	sub.f32 	%f278, %f277, %f356;
	fma.rn.f32 	%f279, %f278, 0f3BBB989D, 0f3F000000;
	cvt.sat.f32.f32 	%f280, %f279;
	mov.f32 	%f281, 0f4B400001;
	mov.f32 	%f282, 0f437C0000;
	fma.rm.f32 	%f283, %f280, %f282, %f281;
	add.f32 	%f284, %f283, 0fCB40007F;
	neg.f32 	%f285, %f284;
	fma.rn.f32 	%f286, %f278, 0f3FB8AA3B, %f285;
	fma.rn.f32 	%f287, %f278, 0f32A57060, %f286;
	mov.b32 	%r74, %f283;
	shl.b32 	%r75, %r74, 23;
	mov.b32 	%f288, %r75;
	ex2.approx.ftz.f32 	%f289, %f287;
	mul.f32 	%f290, %f289, %f288;
	st.global.f32 	[%rd28], %f290;
	add.f32 	%f364, %f364, %f290;
$L__BB2_25:
	setp.lt.s32 	%p48, %r42, 1;
	@%p48 bra 	$L__BB2_38;
	and.b32  	%r25, %r42, 15;
	setp.lt.u32 	%p49, %r42, 16;
	mov.b32 	%r87, 0;
	@%p49 bra 	$L__BB2_29;
	and.b32  	%r87, %r42, 2147483632;
	neg.s32 	%r86, %r87;
	add.s64 	%rd37, %rd1, 32;
$L__BB2_28:
	.pragma "nounroll";
	ld.global.f32 	%f291, [%rd37+-32];
	div.rn.f32 	%f292, %f291, %f364;
	st.global.f32 	[%rd37+-32], %f292;
	ld.global.f32 	%f293, [%rd37+-28];
	div.rn.f32 	%f294, %f293, %f364;
	st.global.f32 	[%rd37+-28], %f294;
	ld.global.f32 	%f295, [%rd37+-24];
	div.rn.f32 	%f296, %f295, %f364;
	st.global.f32 	[%rd37+-24], %f296;
	ld.global.f32 	%f297, [%rd37+-20];
	div.rn.f32 	%f298, %f297, %f364;
	st.global.f32 	[%rd37+-20], %f298;
	ld.global.f32 	%f299, [%rd37+-16];
	div.rn.f32 	%f300, %f299, %f364;
	st.global.f32 	[%rd37+-16], %f300;
	ld.global.f32 	%f301, [%rd37+-12];
	div.rn.f32 	%f302, %f301, %f364;
	st.global.f32 	[%rd37+-12], %f302;
	ld.global.f32 	%f303, [%rd37+-8];
	div.rn.f32 	%f304, %f303, %f364;
	st.global.f32 	[%rd37+-8], %f304;
	ld.global.f32 	%f305, [%rd37+-4];
	div.rn.f32 	%f306, %f305, %f364;
	st.global.f32 	[%rd37+-4], %f306;
	ld.global.f32 	%f307, [%rd37];
	div.rn.f32 	%f308, %f307, %f364;
	st.global.f32 	[%rd37], %f308;
	ld.global.f32 	%f309, [%rd37+4];
	div.rn.f32 	%f310, %f309, %f364;
	st.global.f32 	[%rd37+4], %f310;
	ld.global.f32 	%f311, [%rd37+8];
	div.rn.f32 	%f312, %f311, %f364;
	st.global.f32 	[%rd37+8], %f312;
	ld.global.f32 	%f313, [%rd37+12];
	div.rn.f32 	%f314, %f313, %f364;
	st.global.f32 	[%rd37+12], %f314;
	ld.global.f32 	%f315, [%rd37+16];
	div.rn.f32 	%f316, %f315, %f364;
	st.global.f32 	[%rd37+16], %f316;
	ld.global.f32 	%f317, [%rd37+20];
	div.rn.f32 	%f318, %f317, %f364;
	st.global.f32 	[%rd37+20], %f318;
	ld.global.f32 	%f319, [%rd37+24];
	div.rn.f32 	%f320, %f319, %f364;
	st.global.f32 	[%rd37+24], %f320;
	ld.global.f32 	%f321, [%rd37+28];
	div.rn.f32 	%f322, %f321, %f364;
	st.global.f32 	[%rd37+28], %f322;
	add.s32 	%r86, %r86, 16;
	add.s64 	%rd37, %rd37, 64;
	setp.ne.s32 	%p50, %r86, 0;
	@%p50 bra 	$L__BB2_28;
$L__BB2_29:
	setp.eq.s32 	%p51, %r25, 0;
	@%p51 bra 	$L__BB2_38;
	and.b32  	%r33, %r42, 7;
	setp.lt.u32 	%p52, %r25, 8;
	@%p52 bra 	$L__BB2_32;
	mul.wide.u32 	%rd29, %r87, 4;
	add.s64 	%rd30, %rd1, %rd29;
	ld.global.f32 	%f323, [%rd30];
	div.rn.f32 	%f324, %f323, %f364;
	st.global.f32 	[%rd30], %f324;
	ld.global.f32 	%f325, [%rd30+4];
	div.rn.f32 	%f326, %f325, %f364;
	st.global.f32 	[%rd30+4], %f326;
	ld.global.f32 	%f327, [%rd30+8];
	div.rn.f32 	%f328, %f327, %f364;
	st.global.f32 	[%rd30+8], %f328;
	ld.global.f32 	%f329, [%rd30+12];
	div.rn.f32 	%f330, %f329, %f364;
	st.global.f32 	[%rd30+12], %f330;
	ld.global.f32 	%f331, [%rd30+16];
	div.rn.f32 	%f332, %f331, %f364;
	st.global.f32 	[%rd30+16], %f332;
	ld.global.f32 	%f333, [%rd30+20];
	div.rn.f32 	%f334, %f333, %f364;
	st.global.f32 	[%rd30+20], %f334;
	ld.global.f32 	%f335, [%rd30+24];
	div.rn.f32 	%f336, %f335, %f364;
	st.global.f32 	[%rd30+24], %f336;
	ld.global.f32 	%f337, [%rd30+28];
	div.rn.f32 	%f338, %f337, %f364;
	st.global.f32 	[%rd30+28], %f338;
	add.s32 	%r87, %r87, 8;
$L__BB2_32:
	setp.eq.s32 	%p53, %r33, 0;
	@%p53 bra 	$L__BB2_38;
	and.b32  	%r36, %r42, 3;
	setp.lt.u32 	%p54, %r33, 4;
	@%p54 bra 	$L__BB2_35;
	mul.wide.u32 	%rd31, %r87, 4;
	add.s64 	%rd32, %rd1, %rd31;
	ld.global.f32 	%f339, [%rd32];
	div.rn.f32 	%f340, %f339, %f364;
	st.global.f32 	[%rd32], %f340;
	ld.global.f32 	%f341, [%rd32+4];
	div.rn.f32 	%f342, %f341, %f364;
	st.global.f32 	[%rd32+4], %f342;
	ld.global.f32 	%f343, [%rd32+8];
	div.rn.f32 	%f344, %f343, %f364;
	st.global.f32 	[%rd32+8], %f344;
	ld.global.f32 	%f345, [%rd32+12];
	div.rn.f32 	%f346, %f345, %f364;
	st.global.f32 	[%rd32+12], %f346;
	add.s32 	%r87, %r87, 4;
$L__BB2_35:
	setp.eq.s32 	%p55, %r36, 0;
	@%p55 bra 	$L__BB2_38;
	mul.wide.u32 	%rd33, %r87, 4;
	add.s64 	%rd38, %rd1, %rd33;
	neg.s32 	%r90, %r36;
$L__BB2_37:
	.pragma "nounroll";
	ld.global.f32 	%f347, [%rd38];
	div.rn.f32 	%f348, %f347, %f364;
	st.global.f32 	[%rd38], %f348;
	add.s64 	%rd38, %rd38, 4;
	add.s32 	%r90, %r90, 1;
	setp.ne.s32 	%p56, %r90, 0;
	@%p56 bra 	$L__BB2_37;
$L__BB2_38:
	ret;

}
	// .globl	_Z20outputGradientKernelPfS_S_i
.visible .entry _Z20outputGradientKernelPfS_S_i(
	.param .u64 .ptr .align 1 _Z20outputGradientKernelPfS_S_i_param_0,
	.param .u64 .ptr .align 1 _Z20outputGradientKernelPfS_S_i_param_1,
	.param .u64 .ptr .align 1 _Z20outputGradientKernelPfS_S_i_param_2,
	.param .u32 _Z20outputGradientKernelPfS_S_i_param_3
)
{
	.reg .pred 	%p<2>;
	.reg .b32 	%r<6>;
	.reg .b32 	%f<4>;
	.reg .b64 	%rd<11>;

	ld.param.u64 	%rd1, [_Z20outputGradientKernelPfS_S_i_param_0];
	ld.param.u64 	%rd2, [_Z20outputGradientKernelPfS_S_i_param_1];
	ld.param.u64 	%rd3, [_Z20outputGradientKernelPfS_S_i_param_2];
	ld.param.u32 	%r2, [_Z20outputGradientKernelPfS_S_i_param_3];
	mov.u32 	%r3, %ctaid.x;
	mov.u32 	%r4, %ntid.x;
	mov.u32 	%r5, %tid.x;
	mad.lo.s32 	%r1, %r3, %r4, %r5;
	setp.ge.s32 	%p1, %r1, %r2;
	@%p1 bra 	$L__BB3_2;
	cvta.to.global.u64 	%rd4, %rd1;
	cvta.to.global.u64 	%rd5, %rd2;
	cvta.to.global.u64 	%rd6, %rd3;
	mul.wide.s32 	%rd7, %r1, 4;
	add.s64 	%rd8, %rd4, %rd7;
	ld.global.f32 	%f1, [%rd8];
	add.s64 	%rd9, %rd5, %rd7;
	ld.global.f32 	%f2, [%rd9];
	sub.f32 	%f3, %f1, %f2;
	add.s64 	%rd10, %rd6, %rd7;
	st.global.f32 	[%rd10], %f3;
$L__BB3_2:
	ret;

}
	// .globl	_Z20hiddenGradientKernelPfS_S_S_ii
.visible .entry _Z20hiddenGradientKernelPfS_S_S_ii(
	.param .u64 .ptr .align 1 _Z20hiddenGradientKernelPfS_S_S_ii_param_0,
	.param .u64 .ptr .align 1 _Z20hiddenGradientKernelPfS_S_S_ii_param_1,
	.param .u64 .ptr .align 1 _Z20hiddenGradientKernelPfS_S_S_ii_param_2,
	.param .u64 .ptr .align 1 _Z20hiddenGradientKernelPfS_S_S_ii_param_3,
	.param .u32 _Z20hiddenGradientKernelPfS_S_S_ii_param_4,
	.param .u32 _Z20hiddenGradientKernelPfS_S_S_ii_param_5
)
{
	.reg .pred 	%p<12>;
	.reg .b32 	%r<38>;
	.reg .b32 	%f<115>;
	.reg .b64 	%rd<61>;

	ld.param.u64 	%rd11, [_Z20hiddenGradientKernelPfS_S_S_ii_param_0];
	ld.param.u64 	%rd12, [_Z20hiddenGradientKernelPfS_S_S_ii_param_1];
	ld.param.u64 	%rd9, [_Z20hiddenGradientKernelPfS_S_S_ii_param_2];
	ld.param.u64 	%rd10, [_Z20hiddenGradientKernelPfS_S_S_ii_param_3];
	ld.param.u32 	%r23, [_Z20hiddenGradientKernelPfS_S_S_ii_param_4];
	ld.param.u32 	%r24, [_Z20hiddenGradientKernelPfS_S_S_ii_param_5];
	cvta.to.global.u64 	%rd1, %rd12;
	cvta.to.global.u64 	%rd2, %rd11;
	mov.u32 	%r25, %ctaid.x;
	mov.u32 	%r26, %ntid.x;
	mov.u32 	%r27, %tid.x;
	mad.lo.s32 	%r1, %r25, %r26, %r27;
	setp.ge.s32 	%p1, %r1, %r23;
	@%p1 bra 	$L__BB4_15;
	setp.lt.s32 	%p2, %r24, 1;
	mov.f32 	%f114, 0f00000000;
	@%p2 bra 	$L__BB4_14;
	and.b32  	%r2, %r24, 15;
	setp.lt.u32 	%p3, %r24, 16;
	mov.f32 	%f114, 0f00000000;
	mov.b32 	%r34, 0;
	@%p3 bra 	$L__BB4_5;
	and.b32  	%r34, %r24, 2147483632;
	neg.s32 	%r32, %r34;
	shl.b32 	%r5, %r23, 4;
	add.s64 	%rd59, %rd1, 32;
	mov.f32 	%f114, 0f00000000;
	mul.wide.s32 	%rd15, %r23, 4;
	mov.u32 	%r31, %r1;
$L__BB4_4:
	.pragma "nounroll";
	mul.wide.s32 	%rd13, %r31, 4;
	add.s64 	%rd14, %rd2, %rd13;
	ld.global.f32 	%f18, [%rd14];
	ld.global.f32 	%f19, [%rd59+-32];
	fma.rn.f32 	%f20, %f18, %f19, %f114;
	add.s64 	%rd16, %rd14, %rd15;
	ld.global.f32 	%f21, [%rd16];
	ld.global.f32 	%f22, [%rd59+-28];
	fma.rn.f32 	%f23, %f21, %f22, %f20;
	add.s64 	%rd17, %rd16, %rd15;
	ld.global.f32 	%f24, [%rd17];
	ld.global.f32 	%f25, [%rd59+-24];
	fma.rn.f32 	%f26, %f24, %f25, %f23;
	add.s64 	%rd18, %rd17, %rd15;
	ld.global.f32 	%f27, [%rd18];
	ld.global.f32 	%f28, [%rd59+-20];
	fma.rn.f32 	%f29, %f27, %f28, %f26;
	add.s64 	%rd19, %rd18, %rd15;
	ld.global.f32 	%f30, [%rd19];
	ld.global.f32 	%f31, [%rd59+-16];
	fma.rn.f32 	%f32, %f30, %f31, %f29;
	add.s64 	%rd20, %rd19, %rd15;
	ld.global.f32 	%f33, [%rd20];
	ld.global.f32 	%f34, [%rd59+-12];
	fma.rn.f32 	%f35, %f33, %f34, %f32;
	add.s64 	%rd21, %rd20, %rd15;
	ld.global.f32 	%f36, [%rd21];
	ld.global.f32 	%f37, [%rd59+-8];
	fma.rn.f32 	%f38, %f36, %f37, %f35;
	add.s64 	%rd22, %rd21, %rd15;
	ld.global.f32 	%f39, [%rd22];
	ld.global.f32 	%f40, [%rd59+-4];
	fma.rn.f32 	%f41, %f39, %f40, %f38;
	add.s64 	%rd23, %rd22, %rd15;
	ld.global.f32 	%f42, [%rd23];
	ld.global.f32 	%f43, [%rd59];
	fma.rn.f32 	%f44, %f42, %f43, %f41;
	add.s64 	%rd24, %rd23, %rd15;
	ld.global.f32 	%f45, [%rd24];
	ld.global.f32 	%f46, [%rd59+4];
	fma.rn.f32 	%f47, %f45, %f46, %f44;
	add.s64 	%rd25, %rd24, %rd15;
	ld.global.f32 	%f48, [%rd25];
	ld.global.f32 	%f49, [%rd59+8];
	fma.rn.f32 	%f50, %f48, %f49, %f47;
	add.s64 	%rd26, %rd25, %rd15;
	ld.global.f32 	%f51, [%rd26];
	ld.global.f32 	%f52, [%rd59+12];
	fma.rn.f32 	%f53, %f51, %f52, %f50;
	add.s64 	%rd27, %rd26, %rd15;
	ld.global.f32 	%f54, [%rd27];
	ld.global.f32 	%f55, [%rd59+16];
	fma.rn.f32 	%f56, %f54, %f55, %f53;
	add.s64 	%rd28, %rd27, %rd15;
	ld.global.f32 	%f57, [%rd28];
	ld.global.f32 	%f58, [%rd59+20];
	fma.rn.f32 	%f59, %f57, %f58, %f56;
	add.s64 	%rd29, %rd28, %rd15;
	ld.global.f32 	%f60, [%rd29];
	ld.global.f32 	%f61, [%rd59+24];
	fma.rn.f32 	%f62, %f60, %f61, %f59;
	add.s64 	%rd30, %rd29, %rd15;
	ld.global.f32 	%f63, [%rd30];
	ld.global.f32 	%f64, [%rd59+28];
	fma.rn.f32 	%f114, %f63, %f64, %f62;
	add.s32 	%r32, %r32, 16;
	add.s32 	%r31, %r31, %r5;
	add.s64 	%rd59, %rd59, 64;
	setp.ne.s32 	%p4, %r32, 0;
	@%p4 bra 	$L__BB4_4;
$L__BB4_5:
	setp.eq.s32 	%p5, %r2, 0;
	@%p5 bra 	$L__BB4_14;
	and.b32  	%r11, %r24, 7;
	setp.lt.u32 	%p6, %r2, 8;
	@%p6 bra 	$L__BB4_8;
	mad.lo.s32 	%r29, %r34, %r23, %r1;
	mul.wide.s32 	%rd31, %r29, 4;
	add.s64 	%rd32, %rd2, %rd31;
	ld.global.f32 	%f66, [%rd32];
	mul.wide.u32 	%rd33, %r34, 4;
	add.s64 	%rd34, %rd1, %rd33;
	ld.global.f32 	%f67, [%rd34];
	fma.rn.f32 	%f68, %f66, %f67, %f114;
	mul.wide.s32 	%rd35, %r23, 4;
	add.s64 	%rd36, %rd32, %rd35;
	ld.global.f32 	%f69, [%rd36];
	ld.global.f32 	%f70, [%rd34+4];
	fma.rn.f32 	%f71, %f69, %f70, %f68;
	add.s64 	%rd37, %rd36, %rd35;
	ld.global.f32 	%f72, [%rd37];
	ld.global.f32 	%f73, [%rd34+8];
	fma.rn.f32 	%f74, %f72, %f73, %f71;
	add.s64 	%rd38, %rd37, %rd35;
	ld.global.f32 	%f75, [%rd38];
	ld.global.f32 	%f76, [%rd34+12];
	fma.rn.f32 	%f77, %f75, %f76, %f74;
	add.s64 	%rd39, %rd38, %rd35;
	ld.global.f32 	%f78, [%rd39];
	ld.global.f32 	%f79, [%rd34+16];
	fma.rn.f32 	%f80, %f78, %f79, %f77;
	add.s64 	%rd40, %rd39, %rd35;
	ld.global.f32 	%f81, [%rd40];
	ld.global.f32 	%f82, [%rd34+20];
	fma.rn.f32 	%f83, %f81, %f82, %f80;
	add.s64 	%rd41, %rd40, %rd35;
	ld.global.f32 	%f84, [%rd41];
	ld.global.f32 	%f85, [%rd34+24];
	fma.rn.f32 	%f86, %f84, %f85, %f83;
	add.s64 	%rd42, %rd41, %rd35;
	ld.global.f32 	%f87, [%rd42];
	ld.global.f32 	%f88, [%rd34+28];
	fma.rn.f32 	%f114, %f87, %f88, %f86;
	add.s32 	%r34, %r34, 8;
$L__BB4_8:
	setp.eq.s32 	%p7, %r11, 0;
	@%p7 bra 	$L__BB4_14;
	and.b32  	%r14, %r24, 3;
	setp.lt.u32 	%p8, %r11, 4;
	@%p8 bra 	$L__BB4_11;
	mad.lo.s32 	%r30, %r34, %r23, %r1;
	mul.wide.s32 	%rd43, %r30, 4;
	add.s64 	%rd44, %rd2, %rd43;
	ld.global.f32 	%f90, [%rd44];
	mul.wide.u32 	%rd45, %r34, 4;
	add.s64 	%rd46, %rd1, %rd45;
	ld.global.f32 	%f91, [%rd46];
	fma.rn.f32 	%f92, %f90, %f91, %f114;
	mul.wide.s32 	%rd47, %r23, 4;
	add.s64 	%rd48, %rd44, %rd47;
	ld.global.f32 	%f93, [%rd48];
	ld.global.f32 	%f94, [%rd46+4];
	fma.rn.f32 	%f95, %f93, %f94, %f92;
	add.s64 	%rd49, %rd48, %rd47;
	ld.global.f32 	%f96, [%rd49];
	ld.global.f32 	%f97, [%rd46+8];
	fma.rn.f32 	%f98, %f96, %f97, %f95;
	add.s64 	%rd50, %rd49, %rd47;
	ld.global.f32 	%f99, [%rd50];
	ld.global.f32 	%f100, [%rd46+12];
	fma.rn.f32 	%f114, %f99, %f100, %f98;
	add.s32 	%r34, %r34, 4;
$L__BB4_11:
	setp.eq.s32 	%p9, %r14, 0;
	@%p9 bra 	$L__BB4_14;
	mul.wide.u32 	%rd51, %r34, 4;
	add.s64 	%rd60, %rd1, %rd51;
	mad.lo.s32 	%r37, %r34, %r23, %r1;
	neg.s32 	%r36, %r14;
$L__BB4_13:
	.pragma "nounroll";
	mul.wide.s32 	%rd52, %r37, 4;
	add.s64 	%rd53, %rd2, %rd52;
	ld.global.f32 	%f101, [%rd53];
	ld.global.f32 	%f102, [%rd60];
	fma.rn.f32 	%f114, %f101, %f102, %f114;
	add.s64 	%rd60, %rd60, 4;
	add.s32 	%r37, %r37, %r23;
	add.s32 	%r36, %r36, 1;
	setp.ne.s32 	%p10, %r36, 0;
	@%p10 bra 	$L__BB4_13;
$L__BB4_14:
	cvta.to.global.u64 	%rd54, %rd9;
	mul.wide.s32 	%rd55, %r1, 4;
	add.s64 	%rd56, %rd54, %rd55;
	ld.global.f32 	%f103, [%rd56];
	setp.gt.f32 	%p11, %f103, 0f00000000;
	selp.f32 	%f104, 0f3F800000, 0f00000000, %p11;
	mul.f32 	%f105, %f114, %f104;
	cvta.to.global.u64 	%rd57, %rd10;
	add.s64 	%rd58, %rd57, %rd55;
	st.global.f32 	[%rd58], %f105;
$L__BB4_15:
	ret;

}
	// .globl	_Z19updateWeightsKernelPfS_S_iif
.visible .entry _Z19updateWeightsKernelPfS_S_iif(
	.param .u64 .ptr .align 1 _Z19updateWeightsKernelPfS_S_iif_param_0,
	.param .u64 .ptr .align 1 _Z19updateWeightsKernelPfS_S_iif_param_1,
	.param .u64 .ptr .align 1 _Z19updateWeightsKernelPfS_S_iif_param_2,
	.param .u32 _Z19updateWeightsKernelPfS_S_iif_param_3,
	.param .u32 _Z19updateWeightsKernelPfS_S_iif_param_4,
	.param .f32 _Z19updateWeightsKernelPfS_S_iif_param_5
)
{
	.reg .pred 	%p<4>;
	.reg .b32 	%r<10>;
	.reg .b32 	%f<8>;
	.reg .b64 	%rd<13>;

	ld.param.u64 	%rd1, [_Z19updateWeightsKernelPfS_S_iif_param_0];
	ld.param.u64 	%rd2, [_Z19updateWeightsKernelPfS_S_iif_param_1];
	ld.param.u64 	%rd3, [_Z19updateWeightsKernelPfS_S_iif_param_2];
	ld.param.u32 	%r4, [_Z19updateWeightsKernelPfS_S_iif_param_3];
	ld.param.u32 	%r3, [_Z19updateWeightsKernelPfS_S_iif_param_4];
	ld.param.f32 	%f1, [_Z19updateWeightsKernelPfS_S_iif_param_5];
	mov.u32 	%r5, %ctaid.x;
	mov.u32 	%r6, %ntid.x;
	mov.u32 	%r7, %tid.x;
	mad.lo.s32 	%r1, %r5, %r6, %r7;
	div.s32 	%r2, %r1, %r3;
	setp.ge.s32 	%p1, %r2, %r4;
	setp.lt.s32 	%p2, %r3, 0;
	or.pred  	%p3, %p2, %p1;
	@%p3 bra 	$L__BB5_2;
	rem.s32 	%r8, %r1, %r3;
	cvta.to.global.u64 	%rd4, %rd2;
	cvta.to.global.u64 	%rd5, %rd3;
	cvta.to.global.u64 	%rd6, %rd1;
	mul.wide.s32 	%rd7, %r2, 4;
	add.s64 	%rd8, %rd4, %rd7;
	ld.global.f32 	%f2, [%rd8];
	mul.f32 	%f3, %f1, %f2;
	mul.wide.s32 	%rd9, %r8, 4;
	add.s64 	%rd10, %rd5, %rd9;
	ld.global.f32 	%f4, [%rd10];
	mul.f32 	%f5, %f3, %f4;
	mad.lo.s32 	%r9, %r2, %r3, %r8;
	mul.wide.s32 	%rd11, %r9, 4;
	add.s64 	%rd12, %rd6, %rd11;
	ld.global.f32 	%f6, [%rd12];
	sub.f32 	%f7, %f6, %f5;
	st.global.f32 	[%rd12], %f7;
$L__BB5_2:
	ret;

}
	// .globl	_Z16updateBiasKernelPfS_if
.visible .entry _Z16updateBiasKernelPfS_if(
	.param .u64 .ptr .align 1 _Z16updateBiasKernelPfS_if_param_0,
	.param .u64 .ptr .align 1 _Z16updateBiasKernelPfS_if_param_1,
	.param .u32 _Z16updateBiasKernelPfS_if_param_2,
	.param .f32 _Z16updateBiasKernelPfS_if_param_3
)
{
	.reg .pred 	%p<2>;
	.reg .b32 	%r<6>;
	.reg .b32 	%f<6>;
	.reg .b64 	%rd<8>;

	ld.param.u64 	%rd1, [_Z16updateBiasKernelPfS_if_param_0];
	ld.param.u64 	%rd2, [_Z16updateBiasKernelPfS_if_param_1];
	ld.param.u32 	%r2, [_Z16updateBiasKernelPfS_if_param_2];
	ld.param.f32 	%f1, [_Z16updateBiasKernelPfS_if_param_3];
	mov.u32 	%r3, %ctaid.x;
	mov.u32 	%r4, %ntid.x;
	mov.u32 	%r5, %tid.x;
	mad.lo.s32 	%r1, %r3, %r4, %r5;
	setp.ge.s32 	%p1, %r1, %r2;
	@%p1 bra 	$L__BB6_2;
	cvta.to.global.u64 	%rd3, %rd2;
	cvta.to.global.u64 	%rd4, %rd1;
	mul.wide.s32 	%rd5, %r1, 4;
	add.s64 	%rd6, %rd3, %rd5;
	ld.global.f32 	%f2, [%rd6];
	mul.f32 	%f3, %f1, %f2;
	add.s64 	%rd7, %rd4, %rd5;
	ld.global.f32 	%f4, [%rd7];
	sub.f32 	%f5, %f4, %f3;
	st.global.f32 	[%rd7], %f5;
$L__BB6_2:
	ret;

}


// ===== COMPILED SASS (sm_100) =====

	.target	sm_100

	.elftype	@"ET_EXEC"


//--------------------- .note.nv.tkinfo           --------------------------
	.section	.note.nv.tkinfo,"",@"SHT_NOTE"
	.sectionflags	@"SHF_NOTE_NV_TKINFO"
	.tkinfo
        /*0018*/ 	.word	0x00000002
        /*0030*/ 	.string	""
        /*0030*/ 	.string	"ptxas"
        /*0030*/ 	.string	"Cuda compilation tools, release 13.0, V13.0.88"
        /*0030*/ 	.string	"Build cuda_13.0.r13.0/compiler.36424714_0"
        /*0030*/ 	.string	"-arch sm_100 -m 64 "



//--------------------- .note.nv.cuinfo           --------------------------
	.section	.note.nv.cuinfo,"",@"SHT_NOTE"
	.sectionflags	@"SHF_NOTE_NV_CUINFO"
        /*0018*/ 	.short	0x0002
        /*001a*/ 	.short	0x0064
        /*001c*/ 	.short	0x0082
	.zero		2


//--------------------- .nv.info                  --------------------------
	.section	.nv.info,"",@"SHT_CUDA_INFO"
	.align	4


	//----- nvinfo : EIATTR_REGCOUNT
	.align		4
        /*0000*/ 	.byte	0x04, 0x2f
        /*0002*/ 	.short	(.L_1 - .L_0)
	.align		4
.L_0:
        /*0004*/ 	.word	index@(_Z21matrixVectorMulKernelPfS_S_S_ii)
        /*0008*/ 	.word	0x0000001e


	//----- nvinfo : EIATTR_FRAME_SIZE
	.align		4
.L_1:
        /*000c*/ 	.byte	0x04, 0x11
        /*000e*/ 	.short	(.L_3 - .L_2)
	.align		4
.L_2:
        /*0010*/ 	.word	index@(_Z21matrixVectorMulKernelPfS_S_S_ii)
        /*0014*/ 	.word	0x00000000


	//----- nvinfo : EIATTR_REGCOUNT
	.align		4
.L_3:
        /*0018*/ 	.byte	0x04, 0x2f
        /*001a*/ 	.short	(.L_5 - .L_4)
	.align		4
.L_4:
        /*001c*/ 	.word	index@(_Z10reluKernelPfi)
        /*0020*/ 	.word	0x00000008


	//----- nvinfo : EIATTR_FRAME_SIZE
	.align		4
.L_5:
        /*0024*/ 	.byte	0x04, 0x11
        /*0026*/ 	.short	(.L_7 - .L_6)
	.align		4
.L_6:
        /*0028*/ 	.word	index@(_Z10reluKernelPfi)
        /*002c*/ 	.word	0x00000000


	//----- nvinfo : EIATTR_REGCOUNT
	.align		4
.L_7:
        /*0030*/ 	.byte	0x04, 0x2f
        /*0032*/ 	.short	(.L_9 - .L_8)
	.align		4
.L_8:
        /*0034*/ 	.word	index@(_Z13softmaxKernelPfi)
        /*0038*/ 	.word	0x00000020


	//----- nvinfo : EIATTR_FRAME_SIZE
	.align		4
.L_9:
        /*003c*/ 	.byte	0x04, 0x11
        /*003e*/ 	.short	(.L_11 - .L_10)
	.align		4
.L_10:
        /*0040*/ 	.word	index@($__internal_0_$__cuda_sm3x_div_rn_noftz_f32_slowpath)
        /*0044*/ 	.word	0x00000000


	//----- nvinfo : EIATTR_FRAME_SIZE
	.align		4
.L_11:
        /*0048*/ 	.byte	0x04, 0x11
        /*004a*/ 	.short	(.L_13 - .L_12)
	.align		4
.L_12:
        /*004c*/ 	.word	index@(_Z13softmaxKernelPfi)
        /*0050*/ 	.word	0x00000000


	//----- nvinfo : EIATTR_REGCOUNT
	.align		4
.L_13:
        /*0054*/ 	.byte	0x04, 0x2f
        /*0056*/ 	.short	(.L_15 - .L_14)
	.align		4
.L_14:
        /*0058*/ 	.word	index@(_Z20outputGradientKernelPfS_S_i)
        /*005c*/ 	.word	0x0000000c


	//----- nvinfo : EIATTR_FRAME_SIZE
	.align		4
.L_15:
        /*0060*/ 	.byte	0x04, 0x11
        /*0062*/ 	.short	(.L_17 - .L_16)
	.align		4
.L_16:
        /*0064*/ 	.word	index@(_Z20outputGradientKernelPfS_S_i)
        /*0068*/ 	.word	0x00000000


	//----- nvinfo : EIATTR_REGCOUNT
	.align		4
.L_17:
        /*006c*/ 	.byte	0x04, 0x2f
        /*006e*/ 	.short	(.L_19 - .L_18)
	.align		4
.L_18:
        /*0070*/ 	.word	index@(_Z20hiddenGradientKernelPfS_S_S_ii)
        /*0074*/ 	.word	0x00000020


	//----- nvinfo : EIATTR_FRAME_SIZE
	.align		4
.L_19:
        /*0078*/ 	.byte	0x04, 0x11
        /*007a*/ 	.short	(.L_21 - .L_20)
	.align		4
.L_20:
        /*007c*/ 	.word	index@(_Z20hiddenGradientKernelPfS_S_S_ii)
        /*0080*/ 	.word	0x00000000


	//----- nvinfo : EIATTR_REGCOUNT
	.align		4
.L_21:
        /*0084*/ 	.byte	0x04, 0x2f
        /*0086*/ 	.short	(.L_23 - .L_22)
	.align		4
.L_22:
        /*0088*/ 	.word	index@(_Z19updateWeightsKernelPfS_S_iif)
        /*008c*/ 	.word	0x00000010


	//----- nvinfo : EIATTR_FRAME_SIZE
	.align		4
.L_23:
        /*0090*/ 	.byte	0x04, 0x11
        /*0092*/ 	.short	(.L_25 - .L_24)
	.align		4
.L_24:
        /*0094*/ 	.word	index@(_Z19updateWeightsKernelPfS_S_iif)
        /*0098*/ 	.word	0x00000000


	//----- nvinfo : EIATTR_REGCOUNT
	.align		4
.L_25:
        /*009c*/ 	.byte	0x04, 0x2f
        /*009e*/ 	.short	(.L_27 - .L_26)
	.align		4
.L_26:
        /*00a0*/ 	.word	index@(_Z16updateBiasKernelPfS_if)
        /*00a4*/ 	.word	0x0000000a


	//----- nvinfo : EIATTR_FRAME_SIZE
	.align		4
.L_27:
        /*00a8*/ 	.byte	0x04, 0x11
        /*00aa*/ 	.short	(.L_29 - .L_28)
	.align		4
.L_28:
        /*00ac*/ 	.word	index@(_Z16updateBiasKernelPfS_if)
        /*00b0*/ 	.word	0x00000000


	//----- nvinfo : EIATTR_MIN_STACK_SIZE
	.align		4
.L_29:
        /*00b4*/ 	.byte	0x04, 0x12
        /*00b6*/ 	.short	(.L_31 - .L_30)
	.align		4
.L_30:
        /*00b8*/ 	.word	index@(_Z16updateBiasKernelPfS_if)
        /*00bc*/ 	.word	0x00000000


	//----- nvinfo : EIATTR_MIN_STACK_SIZE
	.align		4
.L_31:
        /*00c0*/ 	.byte	0x04, 0x12
        /*00c2*/ 	.short	(.L_33 - .L_32)
	.align		4
.L_32:
        /*00c4*/ 	.word	index@(_Z19updateWeightsKernelPfS_S_iif)
        /*00c8*/ 	.word	0x00000000


	//----- nvinfo : EIATTR_MIN_STACK_SIZE
	.align		4
.L_33:
        /*00cc*/ 	.byte	0x04, 0x12
        /*00ce*/ 	.short	(.L_35 - .L_34)
	.align		4
.L_34:
        /*00d0*/ 	.word	index@(_Z20hiddenGradientKernelPfS_S_S_ii)
        /*00d4*/ 	.word	0x00000000


	//----- nvinfo : EIATTR_MIN_STACK_SIZE
	.align		4
.L_35:
        /*00d8*/ 	.byte	0x04, 0x12
        /*00da*/ 	.short	(.L_37 - .L_36)
	.align		4
.L_36:
        /*00dc*/ 	.word	index@(_Z20outputGradientKernelPfS_S_i)
        /*00e0*/ 	.word	0x00000000


	//----- nvinfo : EIATTR_MIN_STACK_SIZE
	.align		4
.L_37:
        /*00e4*/ 	.byte	0x04, 0x12
        /*00e6*/ 	.short	(.L_39 - .L_38)
	.align		4
.L_38:
        /*00e8*/ 	.word	index@(_Z13softmaxKernelPfi)
        /*00ec*/ 	.word	0x00000000


	//----- nvinfo : EIATTR_MIN_STACK_SIZE
	.align		4
.L_39:
        /*00f0*/ 	.byte	0x04, 0x12
        /*00f2*/ 	.short	(.L_41 - .L_40)
	.align		4
.L_40:
        /*00f4*/ 	.word	index@(_Z10reluKernelPfi)
        /*00f8*/ 	.word	0x00000000


	//----- nvinfo : EIATTR_MIN_STACK_SIZE
	.align		4
.L_41:
        /*00fc*/ 	.byte	0x04, 0x12
        /*00fe*/ 	.short	(.L_43 - .L_42)
	.align		4
.L_42:
        /*0100*/ 	.word	index@(_Z21matrixVectorMulKernelPfS_S_S_ii)
        /*0104*/ 	.word	0x00000000
.L_43:


//--------------------- .nv.compat                --------------------------
	.section	.nv.compat,"",@"SHT_CUDA_COMPAT_INFO"
	.align	4
        /*0000*/ 	.byte	0x02, 0x09, 0x00, 0x00, 0x02, 0x02, 0x01, 0x00, 0x02, 0x05, 0x05, 0x00, 0x03, 0x07, 0x01, 0x01
        /*0010*/ 	.byte	0x02, 0x03, 0x00, 0x00, 0x02, 0x06, 0x01, 0x00, 0x04, 0x0b, 0x08, 0x00, 0x01, 0x00, 0x00, 0x00
        /*0020*/ 	.byte	0x00, 0x00, 0x00, 0x00


//--------------------- .nv.info._Z16updateBiasKernelPfS_if --------------------------
	.section	.nv.info._Z16updateBiasKernelPfS_if,"",@"SHT_CUDA_INFO"
	.sectionflags	@""
	.align	4


	//----- nvinfo : EIATTR_CUDA_API_VERSION
	.align		4
        /*0000*/ 	.byte	0x04, 0x37
        /*0002*/ 	.short	(.L_45 - .L_44)
.L_44:
        /*0004*/ 	.word	0x00000082


	//----- nvinfo : EIATTR_KPARAM_INFO
	.align		4
.L_45:
        /*0008*/ 	.byte	0x04, 0x17
        /*000a*/ 	.short	(.L_47 - .L_46)
.L_46:
        /*000c*/ 	.word	0x00000000
        /*0010*/ 	.short	0x0003
        /*0012*/ 	.short	0x0014
        /*0014*/ 	.byte	0x00, 0xf0, 0x11, 0x00


	//----- nvinfo : EIATTR_KPARAM_INFO
	.align		4
.L_47:
        /*0018*/ 	.byte	0x04, 0x17
        /*001a*/ 	.short	(.L_49 - .L_48)
.L_48:
        /*001c*/ 	.word	0x00000000
        /*0020*/ 	.short	0x0002
        /*0022*/ 	.short	0x0010
        /*0024*/ 	.byte	0x00, 0xf0, 0x11, 0x00


	//----- nvinfo : EIATTR_KPARAM_INFO
	.align		4
.L_49:
        /*0028*/ 	.byte	0x04, 0x17
        /*002a*/ 	.short	(.L_51 - .L_50)
.L_50:
        /*002c*/ 	.word	0x00000000
        /*0030*/ 	.short	0x0001
        /*0032*/ 	.short	0x0008
        /*0034*/ 	.byte	0x00, 0xf5, 0x21, 0x00


	//----- nvinfo : EIATTR_KPARAM_INFO
	.align		4
.L_51:
        /*0038*/ 	.byte	0x04, 0x17
        /*003a*/ 	.short	(.L_53 - .L_52)
.L_52:
        /*003c*/ 	.word	0x00000000
        /*0040*/ 	.short	0x0000
        /*0042*/ 	.short	0x0000
        /*0044*/ 	.byte	0x00, 0xf5, 0x21, 0x00


	//----- nvinfo : EIATTR_SPARSE_MMA_MASK
	.align		4
.L_53:
        /*0048*/ 	.byte	0x03, 0x50
        /*004a*/ 	.short	0x0000


	//----- nvinfo : EIATTR_MAXREG_COUNT
	.align		4
        /*004c*/ 	.byte	0x03, 0x1b
        /*004e*/ 	.short	0x00ff


	//----- nvinfo : EIATTR_MERCURY_ISA_VERSION
	.align		4
        /*0050*/ 	.byte	0x03, 0x5f
        /*0052*/ 	.short	0x0101


	//----- nvinfo : EIATTR_VRC_CTA_INIT_COUNT
	.align		4
        /*0054*/ 	.byte	0x02, 0x4a
	.zero		1
	.zero		1


	//----- nvinfo : EIATTR_EXIT_INSTR_OFFSETS
	.align		4
        /*0058*/ 	.byte	0x04, 0x1c
        /*005a*/ 	.short	(.L_55 - .L_54)


	//   ....[0]....
.L_54:
        /*005c*/ 	.word	0x00000070


	//   ....[1]....
        /*0060*/ 	.word	0x00000120


	//----- nvinfo : EIATTR_CBANK_PARAM_SIZE
	.align		4
.L_55:
        /*0064*/ 	.byte	0x03, 0x19
        /*0066*/ 	.short	0x0018


	//----- nvinfo : EIATTR_PARAM_CBANK
	.align		4
        /*0068*/ 	.byte	0x04, 0x0a
        /*006a*/ 	.short	(.L_57 - .L_56)
	.align		4
.L_56:
        /*006c*/ 	.word	index@(.nv.constant0._Z16updateBiasKernelPfS_if)
        /*0070*/ 	.short	0x0380
        /*0072*/ 	.short	0x0018


	//----- nvinfo : EIATTR_SW_WAR
	.align		4
.L_57:
        /*0074*/ 	.byte	0x04, 0x36
        /*0076*/ 	.short	(.L_59 - .L_58)
.L_58:
        /*0078*/ 	.word	0x00000008
.L_59:


//--------------------- .nv.info._Z19updateWeightsKernelPfS_S_iif --------------------------
	.section	.nv.info._Z19updateWeightsKernelPfS_S_iif,"",@"SHT_CUDA_INFO"
	.sectionflags	@""
	.align	4


	//----- nvinfo : EIATTR_CUDA_API_VERSION
	.align		4
        /*0000*/ 	.byte	0x04, 0x37
        /*0002*/ 	.short	(.L_61 - .L_60)
.L_60:
        /*0004*/ 	.word	0x00000082


	//----- nvinfo : EIATTR_KPARAM_INFO
	.align		4
.L_61:
        /*0008*/ 	.byte	0x04, 0x17
        /*000a*/ 	.short	(.L_63 - .L_62)
.L_62:
        /*000c*/ 	.word	0x00000000
        /*0010*/ 	.short	0x0005
        /*0012*/ 	.short	0x0020
        /*0014*/ 	.byte	0x00, 0xf0, 0x11, 0x00


	//----- nvinfo : EIATTR_KPARAM_INFO
	.align		4
.L_63:
        /*0018*/ 	.byte	0x04, 0x17
        /*001a*/ 	.short	(.L_65 - .L_64)
.L_64:
        /*001c*/ 	.word	0x00000000
        /*0020*/ 	.short	0x0004
        /*0022*/ 	.short	0x001c
        /*0024*/ 	.byte	0x00, 0xf0, 0x11, 0x00


	//----- nvinfo : EIATTR_KPARAM_INFO
	.align		4
.L_65:
        /*0028*/ 	.byte	0x04, 0x17
        /*002a*/ 	.short	(.L_67 - .L_66)
.L_66:
        /*002c*/ 	.word	0x00000000
        /*0030*/ 	.short	0x0003
        /*0032*/ 	.short	0x0018
        /*0034*/ 	.byte	0x00, 0xf0, 0x11, 0x00


	//----- nvinfo : EIATTR_KPARAM_INFO
	.align		4
.L_67:
        /*0038*/ 	.byte	0x04, 0x17
        /*003a*/ 	.short	(.L_69 - .L_68)
.L_68:
        /*003c*/ 	.word	0x00000000
        /*0040*/ 	.short	0x0002
        /*0042*/ 	.short	0x0010
        /*0044*/ 	.byte	0x00, 0xf5, 0x21, 0x00


	//----- nvinfo : EIATTR_KPARAM_INFO
	.align		4
.L_69:
        /*0048*/ 	.byte	0x04, 0x17
        /*004a*/ 	.short	(.L_71 - .L_70)
.L_70:
        /*004c*/ 	.word	0x00000000
        /*0050*/ 	.short	0x0001
        /*0052*/ 	.short	0x0008
        /*0054*/ 	.byte	0x00, 0xf5, 0x21, 0x00


	//----- nvinfo : EIATTR_KPARAM_INFO
	.align		4
.L_71:
        /*0058*/ 	.byte	0x04, 0x17
        /*005a*/ 	.short	(.L_73 - .L_72)
.L_72:
        /*005c*/ 	.word	0x00000000
        /*0060*/ 	.short	0x0000
        /*0062*/ 	.short	0x0000
        /*0064*/ 	.byte	0x00, 0xf5, 0x21, 0x00


	//----- nvinfo : EIATTR_SPARSE_MMA_MASK
	.align		4
.L_73:
        /*0068*/ 	.byte	0x03, 0x50
        /*006a*/ 	.short	0x0000


	//----- nvinfo : EIATTR_MAXREG_COUNT
	.align		4
        /*006c*/ 	.byte	0x03, 0x1b
        /*006e*/ 	.short	0x00ff


	//----- nvinfo : EIATTR_MERCURY_ISA_VERSION
	.align		4
        /*0070*/ 	.byte	0x03, 0x5f
        /*0072*/ 	.short	0x0101


	//----- nvinfo : EIATTR_VRC_CTA_INIT_COUNT
	.align		4
        /*0074*/ 	.byte	0x02, 0x4a
	.zero		1
	.zero		1


	//----- nvinfo : EIATTR_EXIT_INSTR_OFFSETS
	.align		4
        /*0078*/ 	.byte	0x04, 0x1c
        /*007a*/ 	.short	(.L_75 - .L_74)


	//   ....[0]....
.L_74:
        /*007c*/ 	.word	0x00000210


	//   ....[1]....
        /*0080*/ 	.word	0x00000370


	//----- nvinfo : EIATTR_CBANK_PARAM_SIZE
	.align		4
.L_75:
        /*0084*/ 	.byte	0x03, 0x19
        /*0086*/ 	.short	0x0024


	//----- nvinfo : EIATTR_PARAM_CBANK
	.align		4
        /*0088*/ 	.byte	0x04, 0x0a
        /*008a*/ 	.short	(.L_77 - .L_76)
	.align		4
.L_76:
        /*008c*/ 	.word	index@(.nv.constant0._Z19updateWeightsKernelPfS_S_iif)
        /*0090*/ 	.short	0x0380
        /*0092*/ 	.short	0x0024


	//----- nvinfo : EIATTR_SW_WAR
	.align		4
.L_77:
        /*0094*/ 	.byte	0x04, 0x36
        /*0096*/ 	.short	(.L_79 - .L_78)
.L_78:
        /*0098*/ 	.word	0x00000008
.L_79:


//--------------------- .nv.info._Z20hiddenGradientKernelPfS_S_S_ii --------------------------
	.section	.nv.info._Z20hiddenGradientKernelPfS_S_S_ii,"",@"SHT_CUDA_INFO"
	.sectionflags	@""
	.align	4


	//----- nvinfo : EIATTR_CUDA_API_VERSION
	.align		4
        /*0000*/ 	.byte	0x04, 0x37
        /*0002*/ 	.short	(.L_81 - .L_80)
.L_80:
        /*0004*/ 	.word	0x00000082


	//----- nvinfo : EIATTR_KPARAM_INFO
	.align		4
.L_81:
        /*0008*/ 	.byte	0x04, 0x17
        /*000a*/ 	.short	(.L_83 - .L_82)
.L_82:
        /*000c*/ 	.word	0x00000000
        /*0010*/ 	.short	0x0005
        /*0012*/ 	.short	0x0024
        /*0014*/ 	.byte	0x00, 0xf0, 0x11, 0x00


	//----- nvinfo : EIATTR_KPARAM_INFO
	.align		4
.L_83:
        /*0018*/ 	.byte	0x04, 0x17
        /*001a*/ 	.short	(.L_85 - .L_84)
.L_84:
        /*001c*/ 	.word	0x00000000
        /*0020*/ 	.short	0x0004
        /*0022*/ 	.short	0x0020
        /*0024*/ 	.byte	0x00, 0xf0, 0x11, 0x00


	//----- nvinfo : EIATTR_KPARAM_INFO
	.align		4
.L_85:
        /*0028*/ 	.byte	0x04, 0x17
        /*002a*/ 	.short	(.L_87 - .L_86)
.L_86:
        /*002c*/ 	.word	0x00000000
        /*0030*/ 	.short	0x0003
        /*0032*/ 	.short	0x0018
        /*0034*/ 	.byte	0x00, 0xf5, 0x21, 0x00


	//----- nvinfo : EIATTR_KPARAM_INFO
	.align		4
.L_87:
        /*0038*/ 	.byte	0x04, 0x17
        /*003a*/ 	.short	(.L_89 - .L_88)
.L_88:
        /*003c*/ 	.word	0x00000000
        /*0040*/ 	.short	0x0002
        /*0042*/ 	.short	0x0010
        /*0044*/ 	.byte	0x00, 0xf5, 0x21, 0x00


	//----- nvinfo : EIATTR_KPARAM_INFO
	.align		4
.L_89:
        /*0048*/ 	.byte	0x04, 0x17
        /*004a*/ 	.short	(.L_91 - .L_90)
.L_90:
        /*004c*/ 	.word	0x00000000
        /*0050*/ 	.short	0x0001
        /*0052*/ 	.short	0x0008
        /*0054*/ 	.byte	0x00, 0xf5, 0x21, 0x00


	//----- nvinfo : EIATTR_KPARAM_INFO
	.align		4
.L_91:
        /*0058*/ 	.byte	0x04, 0x17
        /*005a*/ 	.short	(.L_93 - .L_92)
.L_92:
        /*005c*/ 	.word	0x00000000
        /*0060*/ 	.short	0x0000
        /*0062*/ 	.short	0x0000
        /*0064*/ 	.byte	0x00, 0xf5, 0x21, 0x00


	//----- nvinfo : EIATTR_SPARSE_MMA_MASK
	.align		4
.L_93:
        /*0068*/ 	.byte	0x03, 0x50
        /*006a*/ 	.short	0x0000


	//----- nvinfo : EIATTR_MAXREG_COUNT
	.align		4
        /*006c*/ 	.byte	0x03, 0x1b
        /*006e*/ 	.short	0x00ff


	//----- nvinfo : EIATTR_MERCURY_ISA_VERSION
	.align		4
        /*0070*/ 	.byte	0x03, 0x5f
        /*0072*/ 	.short	0x0101


	//----- nvinfo : EIATTR_VRC_CTA_INIT_COUNT
	.align		4
        /*0074*/ 	.byte	0x02, 0x4a
	.zero		1
	.zero		1


	//----- nvinfo : EIATTR_EXIT_INSTR_OFFSETS
	.align		4
        /*0078*/ 	.byte	0x04, 0x1c
        /*007a*/ 	.short	(.L_95 - .L_94)


	//   ....[0]....
.L_94:
        /*007c*/ 	.word	0x00000070


	//   ....[1]....
        /*0080*/ 	.word	0x00000c20


	//----- nvinfo : EIATTR_CBANK_PARAM_SIZE
	.align		4
.L_95:
        /*0084*/ 	.byte	0x03, 0x19
        /*0086*/ 	.short	0x0028


	//----- nvinfo : EIATTR_PARAM_CBANK
	.align		4
        /*0088*/ 	.byte	0x04, 0x0a
        /*008a*/ 	.short	(.L_97 - .L_96)
	.align		4
.L_96:
        /*008c*/ 	.word	index@(.nv.constant0._Z20hiddenGradientKernelPfS_S_S_ii)
        /*0090*/ 	.short	0x0380
        /*0092*/ 	.short	0x0028


	//----- nvinfo : EIATTR_SW_WAR
	.align		4
.L_97:
        /*0094*/ 	.byte	0x04, 0x36
        /*0096*/ 	.short	(.L_99 - .L_98)
.L_98:
        /*0098*/ 	.word	0x00000008
.L_99:


//--------------------- .nv.info._Z20outputGradientKernelPfS_S_i --------------------------
	.section	.nv.info._Z20outputGradientKernelPfS_S_i,"",@"SHT_CUDA_INFO"
	.sectionflags	@""
	.align	4


	//----- nvinfo : EIATTR_CUDA_API_VERSION
	.align		4
        /*0000*/ 	.byte	0x04, 0x37
        /*0002*/ 	.short	(.L_101 - .L_100)
.L_100:
        /*0004*/ 	.word	0x00000082


	//----- nvinfo : EIATTR_KPARAM_INFO
	.align		4
.L_101:
        /*0008*/ 	.byte	0x04, 0x17
        /*000a*/ 	.short	(.L_103 - .L_102)
.L_102:
        /*000c*/ 	.word	0x00000000
        /*0010*/ 	.short	0x0003
        /*0012*/ 	.short	0x0018
        /*0014*/ 	.byte	0x00, 0xf0, 0x11, 0x00


	//----- nvinfo : EIATTR_KPARAM_INFO
	.align		4
.L_103:
        /*0018*/ 	.byte	0x04, 0x17
        /*001a*/ 	.short	(.L_105 - .L_104)
.L_104:
        /*001c*/ 	.word	0x00000000
        /*0020*/ 	.short	0x0002
        /*0022*/ 	.short	0x0010
        /*0024*/ 	.byte	0x00, 0xf5, 0x21, 0x00


	//----- nvinfo : EIATTR_KPARAM_INFO
	.align		4
.L_105:
        /*0028*/ 	.byte	0x04, 0x17
        /*002a*/ 	.short	(.L_107 - .L_106)
.L_106:
        /*002c*/ 	.word	0x00000000
        /*0030*/ 	.short	0x0001
        /*0032*/ 	.short	0x0008
        /*0034*/ 	.byte	0x00, 0xf5, 0x21, 0x00


	//----- nvinfo : EIATTR_KPARAM_INFO
	.align		4
.L_107:
        /*0038*/ 	.byte	0x04, 0x17
        /*003a*/ 	.short	(.L_109 - .L_108)
.L_108:
        /*003c*/ 	.word	0x00000000
        /*0040*/ 	.short	0x0000
        /*0042*/ 	.short	0x0000
        /*0044*/ 	.byte	0x00, 0xf5, 0x21, 0x00


	//----- nvinfo : EIATTR_SPARSE_MMA_MASK
	.align		4
.L_109:
        /*0048*/ 	.byte	0x03, 0x50
        /*004a*/ 	.short	0x0000


	//----- nvinfo : EIATTR_MAXREG_COUNT
	.align		4
        /*004c*/ 	.byte	0x03, 0x1b
        /*004e*/ 	.short	0x00ff


	//----- nvinfo : EIATTR_MERCURY_ISA_VERSION
	.align		4
        /*0050*/ 	.byte	0x03, 0x5f
        /*0052*/ 	.short	0x0101


	//----- nvinfo : EIATTR_VRC_CTA_INIT_COUNT
	.align		4
        /*0054*/ 	.byte	0x02, 0x4a
	.zero		1
	.zero		1


	//----- nvinfo : EIATTR_EXIT_INSTR_OFFSETS
	.align		4
        /*0058*/ 	.byte	0x04, 0x1c
        /*005a*/ 	.short	(.L_111 - .L_110)


	//   ....[0]....
.L_110:
        /*005c*/ 	.word	0x00000070


	//   ....[1]....
        /*0060*/ 	.word	0x00000130


	//----- nvinfo : EIATTR_CBANK_PARAM_SIZE
	.align		4
.L_111:
        /*0064*/ 	.byte	0x03, 0x19
        /*0066*/ 	.short	0x001c


	//----- nvinfo : EIATTR_PARAM_CBANK
	.align		4
        /*0068*/ 	.byte	0x04, 0x0a
        /*006a*/ 	.short	(.L_113 - .L_112)
	.align		4
.L_112:
        /*006c*/ 	.word	index@(.nv.constant0._Z20outputGradientKernelPfS_S_i)
        /*0070*/ 	.short	0x0380
        /*0072*/ 	.short	0x001c


	//----- nvinfo : EIATTR_SW_WAR
	.align		4
.L_113:
        /*0074*/ 	.byte	0x04, 0x36
        /*0076*/ 	.short	(.L_115 - .L_114)
.L_114:
        /*0078*/ 	.word	0x00000008
.L_115:


//--------------------- .nv.info._Z13softmaxKernelPfi --------------------------
	.section	.nv.info._Z13softmaxKernelPfi,"",@"SHT_CUDA_INFO"
	.sectionflags	@""
	.align	4


	//----- nvinfo : EIATTR_CUDA_API_VERSION
	.align		4
        /*0000*/ 	.byte	0x04, 0x37
        /*0002*/ 	.short	(.L_117 - .L_116)
.L_116:
        /*0004*/ 	.word	0x00000082


	//----- nvinfo : EIATTR_KPARAM_INFO
	.align		4
.L_117:
        /*0008*/ 	.byte	0x04, 0x17
        /*000a*/ 	.short	(.L_119 - .L_118)
.L_118:
        /*000c*/ 	.word	0x00000000
        /*0010*/ 	.short	0x0001
        /*0012*/ 	.short	0x0008
        /*0014*/ 	.byte	0x00, 0xf0, 0x11, 0x00


	//----- nvinfo : EIATTR_KPARAM_INFO
	.align		4
.L_119:
        /*0018*/ 	.byte	0x04, 0x17
        /*001a*/ 	.short	(.L_121 - .L_120)
.L_120:
        /*001c*/ 	.word	0x00000000
        /*0020*/ 	.short	0x0000
        /*0022*/ 	.short	0x0000
        /*0024*/ 	.byte	0x00, 0xf5, 0x21, 0x00


	//----- nvinfo : EIATTR_SPARSE_MMA_MASK
	.align		4
.L_121:
        /*0028*/ 	.byte	0x03, 0x50
        /*002a*/ 	.short	0x0000


	//----- nvinfo : EIATTR_MAXREG_COUNT
	.align		4
        /*002c*/ 	.byte	0x03, 0x1b
        /*002e*/ 	.short	0x00ff


	//----- nvinfo : EIATTR_MERCURY_ISA_VERSION
	.align		4
        /*0030*/ 	.byte	0x03, 0x5f
        /*0032*/ 	.short	0x0101


	//----- nvinfo : EIATTR_VRC_CTA_INIT_COUNT
	.align		4
        /*0034*/ 	.byte	0x02, 0x4a
	.zero		1
	.zero		1


	//----- nvinfo : EIATTR_EXIT_INSTR_OFFSETS
	.align		4
        /*0038*/ 	.byte	0x04, 0x1c
        /*003a*/ 	.short	(.L_123 - .L_122)


	//   ....[0]....
.L_122:
        /*003c*/ 	.word	0x00001780


	//   ....[1]....
        /*0040*/ 	.word	0x00002630


	//   ....[2]....
        /*0044*/ 	.word	0x00002d80


	//   ....[3]....
        /*0048*/ 	.word	0x00003170


	//   ....[4]....
        /*004c*/ 	.word	0x000032d0


	//----- nvinfo : EIATTR_CRS_STACK_SIZE
	.align		4
.L_123:
        /*0050*/ 	.byte	0x04, 0x1e
        /*0052*/ 	.short	(.L_125 - .L_124)
.L_124:
        /*0054*/ 	.word	0x00000000


	//----- nvinfo : EIATTR_CBANK_PARAM_SIZE
	.align		4
.L_125:
        /*0058*/ 	.byte	0x03, 0x19
        /*005a*/ 	.short	0x000c


	//----- nvinfo : EIATTR_PARAM_CBANK
	.align		4
        /*005c*/ 	.byte	0x04, 0x0a
        /*005e*/ 	.short	(.L_127 - .L_126)
	.align		4
.L_126:
        /*0060*/ 	.word	index@(.nv.constant0._Z13softmaxKernelPfi)
        /*0064*/ 	.short	0x0380
        /*0066*/ 	.short	0x000c


	//----- nvinfo : EIATTR_SW_WAR
	.align		4
.L_127:
        /*0068*/ 	.byte	0x04, 0x36
        /*006a*/ 	.short	(.L_129 - .L_128)
.L_128:
        /*006c*/ 	.word	0x00000008
.L_129:


//--------------------- .nv.info._Z10reluKernelPfi --------------------------
	.section	.nv.info._Z10reluKernelPfi,"",@"SHT_CUDA_INFO"
	.sectionflags	@""
	.align	4


	//----- nvinfo : EIATTR_CUDA_API_VERSION
	.align		4
        /*0000*/ 	.byte	0x04, 0x37
        /*0002*/ 	.short	(.L_131 - .L_130)
.L_130:
        /*0004*/ 	.word	0x00000082


	//----- nvinfo : EIATTR_KPARAM_INFO
	.align		4
.L_131:
        /*0008*/ 	.byte	0x04, 0x17
        /*000a*/ 	.short	(.L_133 - .L_132)
.L_132:
        /*000c*/ 	.word	0x00000000
        /*0010*/ 	.short	0x0001
        /*0012*/ 	.short	0x0008
        /*0014*/ 	.byte	0x00, 0xf0, 0x11, 0x00


	//----- nvinfo : EIATTR_KPARAM_INFO
	.align		4
.L_133:
        /*0018*/ 	.byte	0x04, 0x17
        /*001a*/ 	.short	(.L_135 - .L_134)
.L_134:
        /*001c*/ 	.word	0x00000000
        /*0020*/ 	.short	0x0000
        /*0022*/ 	.short	0x0000
        /*0024*/ 	.byte	0x00, 0xf5, 0x21, 0x00


	//----- nvinfo : EIATTR_SPARSE_MMA_MASK
	.align		4
.L_135:
        /*0028*/ 	.byte	0x03, 0x50
        /*002a*/ 	.short	0x0000


	//----- nvinfo : EIATTR_MAXREG_COUNT
	.align		4
        /*002c*/ 	.byte	0x03, 0x1b
        /*002e*/ 	.short	0x00ff


	//----- nvinfo : EIATTR_MERCURY_ISA_VERSION
	.align		4
        /*0030*/ 	.byte	0x03, 0x5f
        /*0032*/ 	.short	0x0101


	//----- nvinfo : EIATTR_VRC_CTA_INIT_COUNT
	.align		4
        /*0034*/ 	.byte	0x02, 0x4a
	.zero		1
	.zero		1


	//----- nvinfo : EIATTR_EXIT_INSTR_OFFSETS
	.align		4
        /*0038*/ 	.byte	0x04, 0x1c
        /*003a*/ 	.short	(.L_137 - .L_136)


	//   ....[0]....
.L_136:
        /*003c*/ 	.word	0x00000070


	//   ....[1]....
        /*0040*/ 	.word	0x000000e0


	//----- nvinfo : EIATTR_CBANK_PARAM_SIZE
	.align		4
.L_137:
        /*0044*/ 	.byte	0x03, 0x19
        /*0046*/ 	.short	0x000c


	//----- nvinfo : EIATTR_PARAM_CBANK
	.align		4
        /*0048*/ 	.byte	0x04, 0x0a
        /*004a*/ 	.short	(.L_139 - .L_138)
	.align		4
.L_138:
        /*004c*/ 	.word	index@(.nv.constant0._Z10reluKernelPfi)
        /*0050*/ 	.short	0x0380
        /*0052*/ 	.short	0x000c


	//----- nvinfo : EIATTR_SW_WAR
	.align		4
.L_139:
        /*0054*/ 	.byte	0x04, 0x36
        /*0056*/ 	.short	(.L_141 - .L_140)
.L_140:
        /*0058*/ 	.word	0x00000008
.L_141:


//--------------------- .nv.info._Z21matrixVectorMulKernelPfS_S_S_ii --------------------------
	.section	.nv.info._Z21matrixVectorMulKernelPfS_S_S_ii,"",@"SHT_CUDA_INFO"
	.sectionflags	@""
	.align	4


	//----- nvinfo : EIATTR_CUDA_API_VERSION
	.align		4
        /*0000*/ 	.byte	0x04, 0x37
        /*0002*/ 	.short	(.L_143 - .L_142)
.L_142:
        /*0004*/ 	.word	0x00000082


	//----- nvinfo : EIATTR_KPARAM_INFO
	.align		4
.L_143:
        /*0008*/ 	.byte	0x04, 0x17
        /*000a*/ 	.short	(.L_145 - .L_144)
.L_144:
        /*000c*/ 	.word	0x00000000
        /*0010*/ 	.short	0x0005
        /*0012*/ 	.short	0x0024
        /*0014*/ 	.byte	0x00, 0xf0, 0x11, 0x00


	//----- nvinfo : EIATTR_KPARAM_INFO
	.align		4
.L_145:
        /*0018*/ 	.byte	0x04, 0x17
        /*001a*/ 	.short	(.L_147 - .L_146)
.L_146:
        /*001c*/ 	.word	0x00000000
        /*0020*/ 	.short	0x0004
        /*0022*/ 	.short	0x0020
        /*0024*/ 	.byte	0x00, 0xf0, 0x11, 0x00


	//----- nvinfo : EIATTR_KPARAM_INFO
	.align		4
.L_147:
        /*0028*/ 	.byte	0x04, 0x17
        /*002a*/ 	.short	(.L_149 - .L_148)
.L_148:
        /*002c*/ 	.word	0x00000000
        /*0030*/ 	.short	0x0003
        /*0032*/ 	.short	0x0018
        /*0034*/ 	.byte	0x00, 0xf5, 0x21, 0x00


	//----- nvinfo : EIATTR_KPARAM_INFO
	.align		4
.L_149:
        /*0038*/ 	.byte	0x04, 0x17
        /*003a*/ 	.short	(.L_151 - .L_150)
.L_150:
        /*003c*/ 	.word	0x00000000
        /*0040*/ 	.short	0x0002
        /*0042*/ 	.short	0x0010
        /*0044*/ 	.byte	0x00, 0xf5, 0x21, 0x00


	//----- nvinfo : EIATTR_KPARAM_INFO
	.align		4
.L_151:
        /*0048*/ 	.byte	0x04, 0x17
        /*004a*/ 	.short	(.L_153 - .L_152)
.L_152:
        /*004c*/ 	.word	0x00000000
        /*0050*/ 	.short	0x0001
        /*0052*/ 	.short	0x0008
        /*0054*/ 	.byte	0x00, 0xf5, 0x21, 0x00


	//----- nvinfo : EIATTR_KPARAM_INFO
	.align		4
.L_153:
        /*0058*/ 	.byte	0x04, 0x17
        /*005a*/ 	.short	(.L_155 - .L_154)
.L_154:
        /*005c*/ 	.word	0x00000000
        /*0060*/ 	.short	0x0000
        /*0062*/ 	.short	0x0000
        /*0064*/ 	.byte	0x00, 0xf5, 0x21, 0x00


	//----- nvinfo : EIATTR_SPARSE_MMA_MASK
	.align		4
.L_155:
        /*0068*/ 	.byte	0x03, 0x50
        /*006a*/ 	.short	0x0000


	//----- nvinfo : EIATTR_MAXREG_COUNT
	.align		4
        /*006c*/ 	.byte	0x03, 0x1b
        /*006e*/ 	.short	0x00ff


	//----- nvinfo : EIATTR_MERCURY_ISA_VERSION
	.align		4
        /*0070*/ 	.byte	0x03, 0x5f
        /*0072*/ 	.short	0x0101


	//----- nvinfo : EIATTR_VRC_CTA_INIT_COUNT
	.align		4
        /*0074*/ 	.byte	0x02, 0x4a
	.zero		1
	.zero		1


	//----- nvinfo : EIATTR_EXIT_INSTR_OFFSETS
	.align		4
        /*0078*/ 	.byte	0x04, 0x1c
        /*007a*/ 	.short	(.L_157 - .L_156)


	//   ....[0]....
.L_156:
        /*007c*/ 	.word	0x00000070


	//   ....[1]....
        /*0080*/ 	.word	0x00000a90


	//----- nvinfo : EIATTR_CBANK_PARAM_SIZE
	.align		4
.L_157:
        /*0084*/ 	.byte	0x03, 0x19
        /*0086*/ 	.short	0x0028


	//----- nvinfo : EIATTR_PARAM_CBANK
	.align		4
        /*0088*/ 	.byte	0x04, 0x0a
        /*008a*/ 	.short	(.L_159 - .L_158)
	.align		4
.L_158:
        /*008c*/ 	.word	index@(.nv.constant0._Z21matrixVectorMulKernelPfS_S_S_ii)
        /*0090*/ 	.short	0x0380
        /*0092*/ 	.short	0x0028


	//----- nvinfo : EIATTR_SW_WAR
	.align		4
.L_159:
        /*0094*/ 	.byte	0x04, 0x36
        /*0096*/ 	.short	(.L_161 - .L_160)
.L_160:
        /*0098*/ 	.word	0x00000008
.L_161:


//--------------------- .nv.callgraph             --------------------------
	.section	.nv.callgraph,"",@"SHT_CUDA_CALLGRAPH"
	.align	4
	.sectionentsize	8
	.align		4
        /*0000*/ 	.word	0x00000000
	.align		4
        /*0004*/ 	.word	0xffffffff
	.align		4
        /*0008*/ 	.word	0x00000000
	.align		4
        /*000c*/ 	.word	0xfffffffe
	.align		4
        /*0010*/ 	.word	0x00000000
	.align		4
        /*0014*/ 	.word	0xfffffffd
	.align		4
        /*0018*/ 	.word	0x00000000
	.align		4
        /*001c*/ 	.word	0xfffffffc


//--------------------- .text._Z16updateBiasKernelPfS_if --------------------------
	.section	.text._Z16updateBiasKernelPfS_if,"ax",@progbits
	.align	128
        .global         _Z16updateBiasKernelPfS_if
        .type           _Z16updateBiasKernelPfS_if,@function
        .size           _Z16updateBiasKernelPfS_if,(.L_x_73 - _Z16updateBiasKernelPfS_if)
        .other          _Z16updateBiasKernelPfS_if,@"STO_CUDA_ENTRY STV_DEFAULT"
_Z16updateBiasKernelPfS_if:
.text._Z16updateBiasKernelPfS_if:
[----:B------:R-:W-:Y:S01]  /*0000*/  LDC R1, c[0x0][0x37c] ;  /* 0x0000df00ff017b82 */ /* 0x000fe20000000800 */
[----:B------:R-:W0:Y:S07]  /*0010*/  S2R R0, SR_TID.X ;  /* 0x0000000000007919 */ /* 0x000e2e0000002100 */
[----:B------:R-:W0:Y:S01]  /*0020*/  S2UR UR4, SR_CTAID.X ;  /* 0x00000000000479c3 */ /* 0x000e220000002500 */
[----:B------:R-:W1:Y:S07]  /*0030*/  LDCU UR5, c[0x0][0x390] ;  /* 0x00007200ff0577ac */ /* 0x000e6e0008000800 */
[----:B------:R-:W0:Y:S02]  /*0040*/  LDC R7, c[0x0][0x360] ;  /* 0x0000d800ff077b82 */ /* 0x000e240000000800 */
[----:B0-----:R-:W-:-:S05]  /*0050*/  IMAD R7, R7, UR4, R0 ;  /* 0x0000000407077c24 */ /* 0x001fca000f8e0200 */
[----:B-1----:R-:W-:-:S13]  /*0060*/  ISETP.GE.AND P0, PT, R7, UR5, PT ;  /* 0x0000000507007c0c */ /* 0x002fda000bf06270 */
[----:B------:R-:W-:Y:S05]  /*0070*/  @P0 EXIT ;  /* 0x000000000000094d */ /* 0x000fea0003800000 */
[----:B------:R-:W0:Y:S01]  /*0080*/  LDC.64 R2, c[0x0][0x388] ;  /* 0x0000e200ff027b82 */ /* 0x000e220000000a00 */
[----:B------:R-:W1:Y:S01]  /*0090*/  LDCU.64 UR4, c[0x0][0x358] ;  /* 0x00006b00ff0477ac */ /* 0x000e620008000a00 */
[----:B------:R-:W2:Y:S06]  /*00a0*/  LDCU UR6, c[0x0][0x394] ;  /* 0x00007280ff0677ac */ /* 0x000eac0008000800 */
[----:B------:R-:W3:Y:S01]  /*00b0*/  LDC.64 R4, c[0x0][0x380] ;  /* 0x0000e000ff047b82 */ /* 0x000ee20000000a00 */
[----:B0-----:R-:W-:-:S06]  /*00c0*/  IMAD.WIDE R2, R7, 0x4, R2 ;  /* 0x0000000407027825 */ /* 0x001fcc00078e0202 */
[----:B-1----:R-:W2:Y:S01]  /*00d0*/  LDG.E R2, desc[UR4][R2.64] ;  /* 0x0000000402027981 */ /* 0x002ea2000c1e1900 */
[----:B---3--:R-:W-:-:S05]  /*00e0*/  IMAD.WIDE R4, R7, 0x4, R4 ;  /* 0x0000000407047825 */ /* 0x008fca00078e0204 */
[----:B------:R-:W2:Y:S02]  /*00f0*/  LDG.E R7, desc[UR4][R4.64] ;  /* 0x0000000404077981 */ /* 0x000ea4000c1e1900 */
[----:B--2---:R-:W-:-:S05]  /*0100*/  FFMA R7, -R2, UR6, R7 ;  /* 0x0000000602077c23 */ /* 0x004fca0008000107 */
[----:B------:R-:W-:Y:S01]  /*0110*/  STG.E desc[UR4][R4.64], R7 ;  /* 0x0000000704007986 */ /* 0x000fe2000c101904 */
[----:B------:R-:W-:Y:S05]  /*0120*/  EXIT ;  /* 0x000000000000794d */ /* 0x000fea0003800000 */
.L_x_0:
[----:B------:R-:W-:-:S00]  /*0130*/  BRA `(.L_x_0) ;  /* 0xfffffffc00fc7947 */ /* 0x000fc0000383ffff */
[----:B------:R-:W-:-:S00]  /*0140*/  NOP ;  /* 0x0000000000007918 */ /* 0x000fc00000000000 */
        /* <DEDUP_REMOVED lines=11> */
.L_x_73:


//--------------------- .text._Z19updateWeightsKernelPfS_S_iif --------------------------
	.section	.text._Z19updateWeightsKernelPfS_S_iif,"ax",@progbits
	.align	128
        .global         _Z19updateWeightsKernelPfS_S_iif
        .type           _Z19updateWeightsKernelPfS_S_iif,@function
        .size           _Z19updateWeightsKernelPfS_S_iif,(.L_x_74 - _Z19updateWeightsKernelPfS_S_iif)
        .other          _Z19updateWeightsKernelPfS_S_iif,@"STO_CUDA_ENTRY STV_DEFAULT"
_Z19updateWeightsKernelPfS_S_iif:
.text._Z19updateWeightsKernelPfS_S_iif:
[----:B------:R-:W-:Y:S08]  /*0000*/  LDC R1, c[0x0][0x37c] ;  /* 0x0000df00ff017b82 */ /* 0x000ff00000000800 */
[----:B------:R-:W0:Y:S01]  /*0010*/  LDC R0, c[0x0][0x39c] ;  /* 0x0000e700ff007b82 */ /* 0x000e220000000800 */
[----:B------:R-:W1:Y:S07]  /*0020*/  S2R R6, SR_TID.X ;  /* 0x0000000000067919 */ /* 0x000e6e0000002100 */
[----:B------:R-:W1:Y:S08]  /*0030*/  S2UR UR4, SR_CTAID.X ;  /* 0x00000000000479c3 */ /* 0x000e700000002500 */
[----:B------:R-:W1:Y:S01]  /*0040*/  LDC R5, c[0x0][0x360] ;  /* 0x0000d800ff057b82 */ /* 0x000e620000000800 */
[----:B0-----:R-:W-:-:S02]  /*0050*/  IABS R9, R0 ;  /* 0x0000000000097213 */ /* 0x001fc40000000000 */
[----:B------:R-:W-:Y:S02]  /*0060*/  LOP3.LUT R10, RZ, R0, RZ, 0x33, !PT ;  /* 0x00000000ff0a7212 */ /* 0x000fe400078e33ff */
[----:B------:R-:W0:Y:S01]  /*0070*/  I2F.RP R4, R9 ;  /* 0x0000000900047306 */ /* 0x000e220000209400 */
[----:B-1----:R-:W-:Y:S01]  /*0080*/  IMAD R5, R5, UR4, R6 ;  /* 0x0000000405057c24 */ /* 0x002fe2000f8e0206 */
[----:B------:R-:W1:Y:S06]  /*0090*/  LDCU UR4, c[0x0][0x398] ;  /* 0x00007300ff0477ac */ /* 0x000e6c0008000800 */
[----:B0-----:R-:W0:Y:S02]  /*00a0*/  MUFU.RCP R4, R4 ;  /* 0x0000000400047308 */ /* 0x001e240000001000 */
[----:B0-----:R-:W-:-:S06]  /*00b0*/  VIADD R2, R4, 0xffffffe ;  /* 0x0ffffffe04027836 */ /* 0x001fcc0000000000 */
[----:B------:R0:W2:Y:S02]  /*00c0*/  F2I.FTZ.U32.TRUNC.NTZ R3, R2 ;  /* 0x0000000200037305 */ /* 0x0000a4000021f000 */
[----:B0-----:R-:W-:Y:S02]  /*00d0*/  HFMA2 R2, -RZ, RZ, 0, 0 ;  /* 0x00000000ff027431 */ /* 0x001fe400000001ff */
[----:B--2---:R-:W-:-:S04]  /*00e0*/  IMAD.MOV R8, RZ, RZ, -R3 ;  /* 0x000000ffff087224 */ /* 0x004fc800078e0a03 */
[----:B------:R-:W-:Y:S01]  /*00f0*/  IMAD R7, R8, R9, RZ ;  /* 0x0000000908077224 */ /* 0x000fe200078e02ff */
[----:B------:R-:W-:-:S03]  /*0100*/  IABS R8, R5 ;  /* 0x0000000500087213 */ /* 0x000fc60000000000 */
[----:B------:R-:W-:Y:S01]  /*0110*/  IMAD.HI.U32 R3, R3, R7, R2 ;  /* 0x0000000703037227 */ /* 0x000fe200078e0002 */
[----:B------:R-:W-:-:S04]  /*0120*/  LOP3.LUT R2, R5, R0, RZ, 0x3c, !PT ;  /* 0x0000000005027212 */ /* 0x000fc800078e3cff */
[----:B------:R-:W-:Y:S01]  /*0130*/  ISETP.GE.AND P0, PT, R2, RZ, PT ;  /* 0x000000ff0200720c */ /* 0x000fe20003f06270 */
[----:B------:R-:W-:-:S04]  /*0140*/  IMAD.HI.U32 R3, R3, R8, RZ ;  /* 0x0000000803037227 */ /* 0x000fc800078e00ff */
[----:B------:R-:W-:-:S04]  /*0150*/  IMAD.MOV R4, RZ, RZ, -R3 ;  /* 0x000000ffff047224 */ /* 0x000fc800078e0a03 */
[----:B------:R-:W-:-:S05]  /*0160*/  IMAD R8, R9, R4, R8 ;  /* 0x0000000409087224 */ /* 0x000fca00078e0208 */
[----:B------:R-:W-:-:S13]  /*0170*/  ISETP.GT.U32.AND P2, PT, R9, R8, PT ;  /* 0x000000080900720c */ /* 0x000fda0003f44070 */
[----:B------:R-:W-:Y:S01]  /*0180*/  @!P2 IMAD.IADD R8, R8, 0x1, -R9 ;  /* 0x000000010808a824 */ /* 0x000fe200078e0a09 */
[----:B------:R-:W-:-:S04]  /*0190*/  @!P2 IADD3 R3, PT, PT, R3, 0x1, RZ ;  /* 0x000000010303a810 */ /* 0x000fc80007ffe0ff */
[----:B------:R-:W-:-:S13]  /*01a0*/  ISETP.GE.U32.AND P1, PT, R8, R9, PT ;  /* 0x000000090800720c */ /* 0x000fda0003f26070 */
[----:B------:R-:W-:Y:S01]  /*01b0*/  @P1 VIADD R3, R3, 0x1 ;  /* 0x0000000103031836 */ /* 0x000fe20000000000 */
[----:B------:R-:W-:-:S04]  /*01c0*/  ISETP.NE.AND P1, PT, R0, RZ, PT ;  /* 0x000000ff0000720c */ /* 0x000fc80003f25270 */
[----:B------:R-:W-:-:S04]  /*01d0*/  @!P0 IADD3 R3, PT, PT, -R3, RZ, RZ ;  /* 0x000000ff03038210 */ /* 0x000fc80007ffe1ff */
[----:B------:R-:W-:-:S04]  /*01e0*/  SEL R13, R10, R3, !P1 ;  /* 0x000000030a0d7207 */ /* 0x000fc80004800000 */
[----:B-1----:R-:W-:-:S04]  /*01f0*/  ISETP.GE.AND P0, PT, R13, UR4, PT ;  /* 0x000000040d007c0c */ /* 0x002fc8000bf06270 */
[----:B------:R-:W-:-:S13]  /*0200*/  ISETP.LT.OR P0, PT, R0, RZ, P0 ;  /* 0x000000ff0000720c */ /* 0x000fda0000701670 */
[----:B------:R-:W-:Y:S05]  /*0210*/  @P0 EXIT ;  /* 0x000000000000094d */ /* 0x000fea0003800000 */
[----:B------:R-:W0:Y:S01]  /*0220*/  LDC.64 R2, c[0x0][0x388] ;  /* 0x0000e200ff027b82 */ /* 0x000e220000000a00 */
[----:B------:R-:W-:Y:S01]  /*0230*/  ISETP.GE.AND P2, PT, R5, RZ, PT ;  /* 0x000000ff0500720c */ /* 0x000fe20003f46270 */
[----:B------:R-:W1:Y:S01]  /*0240*/  LDCU.64 UR4, c[0x0][0x358] ;  /* 0x00006b00ff0477ac */ /* 0x000e620008000a00 */
[-C--:B------:R-:W-:Y:S01]  /*0250*/  ISETP.GT.U32.AND P0, PT, R9, R8.reuse, PT ;  /* 0x000000080900720c */ /* 0x080fe20003f04070 */
[----:B------:R-:W-:Y:S01]  /*0260*/  IMAD.IADD R9, R8, 0x1, -R9 ;  /* 0x0000000108097824 */ /* 0x000fe200078e0a09 */
[----:B------:R-:W2:Y:S03]  /*0270*/  LDCU UR6, c[0x0][0x3a0] ;  /* 0x00007400ff0677ac */ /* 0x000ea60008000800 */
[----:B------:R-:W3:Y:S01]  /*0280*/  LDC.64 R4, c[0x0][0x390] ;  /* 0x0000e400ff047b82 */ /* 0x000ee20000000a00 */
[----:B------:R-:W-:-:S05]  /*0290*/  SEL R9, R9, R8, !P0 ;  /* 0x0000000809097207 */ /* 0x000fca0004000000 */
[----:B------:R-:W-:Y:S02]  /*02a0*/  @!P2 IADD3 R9, PT, PT, -R9, RZ, RZ ;  /* 0x000000ff0909a210 */ /* 0x000fe40007ffe1ff */
[----:B------:R-:W4:Y:S02]  /*02b0*/  LDC.64 R6, c[0x0][0x380] ;  /* 0x0000e000ff067b82 */ /* 0x000f240000000a00 */
[----:B------:R-:W-:-:S05]  /*02c0*/  SEL R9, R10, R9, !P1 ;  /* 0x000000090a097207 */ /* 0x000fca0004800000 */
[C---:B------:R-:W-:Y:S02]  /*02d0*/  IMAD R11, R13.reuse, R0, R9 ;  /* 0x000000000d0b7224 */ /* 0x040fe400078e0209 */
[----:B0-----:R-:W-:-:S06]  /*02e0*/  IMAD.WIDE R2, R13, 0x4, R2 ;  /* 0x000000040d027825 */ /* 0x001fcc00078e0202 */
[----:B-1----:R-:W2:Y:S01]  /*02f0*/  LDG.E R2, desc[UR4][R2.64] ;  /* 0x0000000402027981 */ /* 0x002ea2000c1e1900 */
[----:B---3--:R-:W-:-:S06]  /*0300*/  IMAD.WIDE R4, R9, 0x4, R4 ;  /* 0x0000000409047825 */ /* 0x008fcc00078e0204 */
[----:B------:R-:W3:Y:S01]  /*0310*/  LDG.E R5, desc[UR4][R4.64] ;  /* 0x0000000404057981 */ /* 0x000ee2000c1e1900 */
[----:B----4-:R-:W-:-:S05]  /*0320*/  IMAD.WIDE R6, R11, 0x4, R6 ;  /* 0x000000040b067825 */ /* 0x010fca00078e0206 */
[----:B------:R-:W3:Y:S01]  /*0330*/  LDG.E R9, desc[UR4][R6.64] ;  /* 0x0000000406097981 */ /* 0x000ee2000c1e1900 */
[----:B--2---:R-:W-:-:S04]  /*0340*/  FMUL R0, R2, UR6 ;  /* 0x0000000602007c20 */ /* 0x004fc80008400000 */
[----:B---3--:R-:W-:-:S05]  /*0350*/  FFMA R9, -R0, R5, R9 ;  /* 0x0000000500097223 */ /* 0x008fca0000000109 */
[----:B------:R-:W-:Y:S01]  /*0360*/  STG.E desc[UR4][R6.64], R9 ;  /* 0x0000000906007986 */ /* 0x000fe2000c101904 */
[----:B------:R-:W-:Y:S05]  /*0370*/  EXIT ;  /* 0x000000000000794d */ /* 0x000fea0003800000 */
.L_x_1:
        /* <DEDUP_REMOVED lines=16> */
.L_x_74:


//--------------------- .text._Z20hiddenGradientKernelPfS_S_S_ii --------------------------
	.section	.text._Z20hiddenGradientKernelPfS_S_S_ii,"ax",@progbits
	.align	128
        .global         _Z20hiddenGradientKernelPfS_S_S_ii
        .type           _Z20hiddenGradientKernelPfS_S_S_ii,@function
        .size           _Z20hiddenGradientKernelPfS_S_S_ii,(.L_x_75 - _Z20hiddenGradientKernelPfS_S_S_ii)
        .other          _Z20hiddenGradientKernelPfS_S_S_ii,@"STO_CUDA_ENTRY STV_DEFAULT"
_Z20hiddenGradientKernelPfS_S_S_ii:
.text._Z20hiddenGradientKernelPfS_S_S_ii:
[----:B------:R-:W-:Y:S01]  /*0000*/  LDC R1, c[0x0][0x37c] ;  /* 0x0000df00ff017b82 */ /* 0x000fe20000000800 */
[----:B------:R-:W0:Y:S07]  /*0010*/  S2R R2, SR_TID.X ;  /* 0x0000000000027919 */ /* 0x000e2e0000002100 */
[----:B------:R-:W0:Y:S08]  /*0020*/  S2UR UR4, SR_CTAID.X ;  /* 0x00000000000479c3 */ /* 0x000e300000002500 */
[----:B------:R-:W0:Y:S08]  /*0030*/  LDC R3, c[0x0][0x360] ;  /* 0x0000d800ff037b82 */ /* 0x000e300000000800 */
[----:B------:R-:W1:Y:S01]  /*0040*/  LDC R0, c[0x0][0x3a0] ;  /* 0x0000e800ff007b82 */ /* 0x000e620000000800 */
[----:B0-----:R-:W-:-:S05]  /*0050*/  IMAD R3, R3, UR4, R2 ;  /* 0x0000000403037c24 */ /* 0x001fca000f8e0202 */
[----:B-1----:R-:W-:-:S13]  /*0060*/  ISETP.GE.AND P0, PT, R3, R0, PT ;  /* 0x000000000300720c */ /* 0x002fda0003f06270 */
[----:B------:R-:W-:Y:S05]  /*0070*/  @P0 EXIT ;  /* 0x000000000000094d */ /* 0x000fea0003800000 */
[----:B------:R-:W0:Y:S01]  /*0080*/  LDCU UR6, c[0x0][0x3a4] ;  /* 0x00007480ff0677ac */ /* 0x000e220008000800 */
[----:B------:R-:W-:Y:S01]  /*0090*/  HFMA2 R16, -RZ, RZ, 0, 0 ;  /* 0x00000000ff107431 */ /* 0x000fe200000001ff */
[----:B------:R-:W1:Y:S01]  /*00a0*/  LDCU.64 UR10, c[0x0][0x358] ;  /* 0x00006b00ff0a77ac */ /* 0x000e620008000a00 */
[----:B0-----:R-:W-:-:S09]  /*00b0*/  UISETP.GE.AND UP0, UPT, UR6, 0x1, UPT ;  /* 0x000000010600788c */ /* 0x001fd2000bf06270 */
[----:B-1----:R-:W-:Y:S05]  /*00c0*/  BRA.U !UP0, `(.L_x_2) ;  /* 0x0000000908b47547 */ /* 0x002fea000b800000 */
[----:B------:R-:W-:Y:S01]  /*00d0*/  UISETP.GE.U32.AND UP1, UPT, UR6, 0x10, UPT ;  /* 0x000000100600788c */ /* 0x000fe2000bf26070 */
[----:B------:R-:W-:Y:S01]  /*00e0*/  MOV R16, RZ ;  /* 0x000000ff00107202 */ /* 0x000fe20000000f00 */
[----:B------:R-:W-:Y:S01]  /*00f0*/  ULOP3.LUT UR7, UR6, 0xf, URZ, 0xc0, !UPT ;  /* 0x0000000f06077892 */ /* 0x000fe2000f8ec0ff */
[----:B------:R-:W-:-:S03]  /*0100*/  MOV R2, RZ ;  /* 0x000000ff00027202 */ /* 0x000fc60000000f00 */
[----:B------:R-:W-:-:S03]  /*0110*/  UISETP.NE.AND UP0, UPT, UR7, URZ, UPT ;  /* 0x000000ff0700728c */ /* 0x000fc6000bf05270 */
[----:B------:R-:W-:Y:S08]  /*0120*/  BRA.U !UP1, `(.L_x_3) ;  /* 0x0000000509447547 */ /* 0x000ff0000b800000 */
[----:B------:R-:W0:Y:S01]  /*0130*/  LDCU.64 UR4, c[0x0][0x388] ;  /* 0x00007100ff0477ac */ /* 0x000e220008000a00 */
[----:B------:R-:W-:Y:S02]  /*0140*/  MOV R16, RZ ;  /* 0x000000ff00107202 */ /* 0x000fe40000000f00 */
[----:B------:R-:W-:Y:S01]  /*0150*/  MOV R5, R3 ;  /* 0x0000000300057202 */ /* 0x000fe20000000f00 */
[----:B------:R-:W-:-:S04]  /*0160*/  ULOP3.LUT UR8, UR6, 0x7ffffff0, URZ, 0xc0, !UPT ;  /* 0x7ffffff006087892 */ /* 0x000fc8000f8ec0ff */
[----:B------:R-:W-:Y:S02]  /*0170*/  UIADD3 UR9, UPT, UPT, -UR8, URZ, URZ ;  /* 0x000000ff08097290 */ /* 0x000fe4000fffe1ff */
[----:B------:R-:W-:Y:S01]  /*0180*/  MOV R2, UR8 ;  /* 0x0000000800027c02 */ /* 0x000fe20008000f00 */
[----:B0-----:R-:W-:-:S04]  /*0190*/  UIADD3 UR4, UP1, UPT, UR4, 0x20, URZ ;  /* 0x0000002004047890 */ /* 0x001fc8000ff3e0ff */
[----:B------:R-:W-:Y:S02]  /*01a0*/  UIADD3.X UR5, UPT, UPT, URZ, UR5, URZ, UP1, !UPT ;  /* 0x00000005ff057290 */ /* 0x000fe40008ffe4ff */
[----:B------:R-:W-:-:S04]  /*01b0*/  MOV R10, UR4 ;  /* 0x00000004000a7c02 */ /* 0x000fc80008000f00 */
[----:B------:R-:W-:-:S07]  /*01c0*/  MOV R11, UR5 ;  /* 0x00000005000b7c02 */ /* 0x000fce0008000f00 */
.L_x_4:
[----:B------:R-:W0:Y:S01]  /*01d0*/  LDC.64 R8, c[0x0][0x380] ;  /* 0x0000e000ff087b82 */ /* 0x000e220000000a00 */
[----:B------:R-:W2:Y:S04]  /*01e0*/  LDG.E R17, desc[UR10][R10.64+-0x20] ;  /* 0xffffe00a0a117981 */ /* 0x000ea8000c1e1900 */
[----:B------:R-:W3:Y:S04]  /*01f0*/  LDG.E R19, desc[UR10][R10.64+-0x1c] ;  /* 0xffffe40a0a137981 */ /* 0x000ee8000c1e1900 */
[----:B------:R-:W4:Y:S04]  /*0200*/  LDG.E R27, desc[UR10][R10.64+-0x18] ;  /* 0xffffe80a0a1b7981 */ /* 0x000f28000c1e1900 */
[----:B------:R-:W5:Y:S04]  /*0210*/  LDG.E R7, desc[UR10][R10.64+-0x14] ;  /* 0xffffec0a0a077981 */ /* 0x000f68000c1e1900 */
[----:B------:R-:W5:Y:S01]  /*0220*/  LDG.E R20, desc[UR10][R10.64+-0x8] ;  /* 0xfffff80a0a147981 */ /* 0x000f62000c1e1900 */
[----:B0-----:R-:W-:-:S05]  /*0230*/  IMAD.WIDE R8, R5, 0x4, R8 ;  /* 0x0000000405087825 */ /* 0x001fca00078e0208 */
[----:B------:R-:W2:Y:S01]  /*0240*/  LDG.E R26, desc[UR10][R8.64] ;  /* 0x0000000a081a7981 */ /* 0x000ea2000c1e1900 */
[----:B------:R-:W-:-:S05]  /*0250*/  IMAD.WIDE R12, R0, 0x4, R8 ;  /* 0x00000004000c7825 */ /* 0x000fca00078e0208 */
[----:B------:R-:W3:Y:S01]  /*0260*/  LDG.E R18, desc[UR10][R12.64] ;  /* 0x0000000a0c127981 */ /* 0x000ee2000c1e1900 */
[----:B------:R-:W-:-:S03]  /*0270*/  IMAD.WIDE R22, R0, 0x4, R12 ;  /* 0x0000000400167825 */ /* 0x000fc600078e020c */
[----:B------:R-:W5:Y:S01]  /*0280*/  LDG.E R9, desc[UR10][R10.64+-0x10] ;  /* 0xfffff00a0a097981 */ /* 0x000f62000c1e1900 */
[----:B------:R-:W-:-:S03]  /*0290*/  IMAD.WIDE R14, R0, 0x4, R22 ;  /* 0x00000004000e7825 */ /* 0x000fc600078e0216 */
[----:B------:R-:W4:Y:S04]  /*02a0*/  LDG.E R24, desc[UR10][R22.64] ;  /* 0x0000000a16187981 */ /* 0x000f28000c1e1900 */
[----:B------:R-:W5:Y:S01]  /*02b0*/  LDG.E R4, desc[UR10][R14.64] ;  /* 0x0000000a0e047981 */ /* 0x000f62000c1e1900 */
[----:B------:R-:W-:-:S03]  /*02c0*/  IMAD.WIDE R28, R0, 0x4, R14 ;  /* 0x00000004001c7825 */ /* 0x000fc600078e020e */
[----:B------:R-:W5:Y:S04]  /*02d0*/  LDG.E R8, desc[UR10][R10.64+-0xc] ;  /* 0xfffff40a0a087981 */ /* 0x000f68000c1e1900 */
[----:B------:R0:W5:Y:S02]  /*02e0*/  LDG.E R6, desc[UR10][R28.64] ;  /* 0x0000000a1c067981 */ /* 0x000164000c1e1900 */
[----:B0-----:R-:W-:-:S05]  /*02f0*/  IMAD.WIDE R28, R0, 0x4, R28 ;  /* 0x00000004001c7825 */ /* 0x001fca00078e021c */
[----:B------:R-:W5:Y:S01]  /*0300*/  LDG.E R21, desc[UR10][R28.64] ;  /* 0x0000000a1c157981 */ /* 0x000f62000c1e1900 */
[----:B------:R-:W-:-:S05]  /*0310*/  IMAD.WIDE R22, R0, 0x4, R28 ;  /* 0x0000000400167825 */ /* 0x000fca00078e021c */
[----:B------:R0:W5:Y:S01]  /*0320*/  LDG.E R25, desc[UR10][R22.64] ;  /* 0x0000000a16197981 */ /* 0x000162000c1e1900 */
[----:B------:R-:W-:-:S03]  /*0330*/  IMAD.WIDE R12, R0, 0x4, R22 ;  /* 0x00000004000c7825 */ /* 0x000fc600078e0216 */
[----:B------:R-:W5:Y:S01]  /*0340*/  LDG.E R29, desc[UR10][R10.64+-0x4] ;  /* 0xfffffc0a0a1d7981 */ /* 0x000f62000c1e1900 */
[----:B------:R-:W-:-:S03]  /*0350*/  IMAD.WIDE R14, R0, 0x4, R12 ;  /* 0x00000004000e7825 */ /* 0x000fc600078e020c */
[----:B------:R-:W5:Y:S04]  /*0360*/  LDG.E R12, desc[UR10][R12.64] ;  /* 0x0000000a0c0c7981 */ /* 0x000f68000c1e1900 */
[----:B------:R-:W5:Y:S01]  /*0370*/  LDG.E R13, desc[UR10][R10.64+0x8] ;  /* 0x0000080a0a0d7981 */ /* 0x000f62000c1e1900 */
[----:B--2---:R-:W-:Y:S01]  /*0380*/  FFMA R26, R26, R17, R16 ;  /* 0x000000111a1a7223 */ /* 0x004fe20000000010 */
[----:B------:R-:W-:Y:S02]  /*0390*/  IMAD.WIDE R16, R0, 0x4, R14 ;  /* 0x0000000400107825 */ /* 0x000fe400078e020e */
[----:B------:R-:W2:Y:S02]  /*03a0*/  LDG.E R14, desc[UR10][R14.64] ;  /* 0x0000000a0e0e7981 */ /* 0x000ea4000c1e1900 */
[----:B---3--:R-:W-:Y:S01]  /*03b0*/  FFMA R26, R18, R19, R26 ;  /* 0x00000013121a7223 */ /* 0x008fe2000000001a */
[----:B------:R-:W-:-:S02]  /*03c0*/  IMAD.WIDE R18, R0, 0x4, R16 ;  /* 0x0000000400127825 */ /* 0x000fc400078e0210 */
[----:B------:R-:W3:Y:S02]  /*03d0*/  LDG.E R16, desc[UR10][R16.64] ;  /* 0x0000000a10107981 */ /* 0x000ee4000c1e1900 */
[----:B0-----:R-:W-:-:S04]  /*03e0*/  IMAD.WIDE R22, R0, 0x4, R18 ;  /* 0x0000000400167825 */ /* 0x001fc800078e0212 */
[----:B----4-:R-:W-:Y:S01]  /*03f0*/  FFMA R27, R24, R27, R26 ;  /* 0x0000001b181b7223 */ /* 0x010fe2000000001a */
[----:B------:R-:W4:Y:S04]  /*0400*/  LDG.E R18, desc[UR10][R18.64] ;  /* 0x0000000a12127981 */ /* 0x000f28000c1e1900 */
[----:B------:R-:W2:Y:S01]  /*0410*/  LDG.E R24, desc[UR10][R10.64] ;  /* 0x0000000a0a187981 */ /* 0x000ea2000c1e1900 */
[----:B-----5:R-:W-:Y:S01]  /*0420*/  FFMA R7, R4, R7, R27 ;  /* 0x0000000704077223 */ /* 0x020fe2000000001b */
[----:B------:R-:W-:Y:S02]  /*0430*/  IMAD.WIDE R26, R0, 0x4, R22 ;  /* 0x00000004001a7825 */ /* 0x000fe400078e0216 */
[----:B------:R-:W3:Y:S02]  /*0440*/  LDG.E R4, desc[UR10][R10.64+0x4] ;  /* 0x0000040a0a047981 */ /* 0x000ee4000c1e1900 */
[----:B------:R-:W-:Y:S01]  /*0450*/  FFMA R28, R6, R9, R7 ;  /* 0x00000009061c7223 */ /* 0x000fe20000000007 */
[C---:B------:R-:W-:Y:S01]  /*0460*/  IMAD.WIDE R6, R0.reuse, 0x4, R26 ;  /* 0x0000000400067825 */ /* 0x040fe200078e021a */
[----:B------:R-:W5:Y:S04]  /*0470*/  LDG.E R22, desc[UR10][R22.64] ;  /* 0x0000000a16167981 */ /* 0x000f68000c1e1900 */
[----:B------:R-:W5:Y:S04]  /*0480*/  LDG.E R15, desc[UR10][R10.64+0xc] ;  /* 0x00000c0a0a0f7981 */ /* 0x000f68000c1e1900 */
[----:B------:R-:W5:Y:S04]  /*0490*/  LDG.E R26, desc[UR10][R26.64] ;  /* 0x0000000a1a1a7981 */ /* 0x000f68000c1e1900 */
[----:B------:R-:W5:Y:S01]  /*04a0*/  LDG.E R17, desc[UR10][R10.64+0x10] ;  /* 0x0000100a0a117981 */ /* 0x000f62000c1e1900 */
[----:B------:R-:W-:Y:S01]  /*04b0*/  FFMA R28, R21, R8, R28 ;  /* 0x00000008151c7223 */ /* 0x000fe2000000001c */
[----:B------:R-:W-:-:S02]  /*04c0*/  IMAD.WIDE R8, R0, 0x4, R6 ;  /* 0x0000000400087825 */ /* 0x000fc400078e0206 */
[----:B------:R0:W5:Y:S04]  /*04d0*/  LDG.E R6, desc[UR10][R6.64] ;  /* 0x0000000a06067981 */ /* 0x000168000c1e1900 */
[----:B------:R-:W5:Y:S04]  /*04e0*/  LDG.E R23, desc[UR10][R10.64+0x14] ;  /* 0x0000140a0a177981 */ /* 0x000f68000c1e1900 */
[----:B------:R-:W5:Y:S01]  /*04f0*/  LDG.E R19, desc[UR10][R8.64] ;  /* 0x0000000a08137981 */ /* 0x000f62000c1e1900 */
[----:B0-----:R-:W-:Y:S01]  /*0500*/  FFMA R7, R25, R20, R28 ;  /* 0x0000001419077223 */ /* 0x001fe2000000001c */
[----:B------:R-:W-:-:S02]  /*0510*/  IMAD.WIDE R20, R0, 0x4, R8 ;  /* 0x0000000400147825 */ /* 0x000fc400078e0208 */
[----:B------:R-:W5:Y:S04]  /*0520*/  LDG.E R28, desc[UR10][R10.64+0x18] ;  /* 0x0000180a0a1c7981 */ /* 0x000f68000c1e1900 */
[----:B------:R0:W5:Y:S04]  /*0530*/  LDG.E R25, desc[UR10][R10.64+0x1c] ;  /* 0x00001c0a0a197981 */ /* 0x000168000c1e1900 */
[----:B------:R-:W5:Y:S01]  /*0540*/  LDG.E R20, desc[UR10][R20.64] ;  /* 0x0000000a14147981 */ /* 0x000f62000c1e1900 */
[----:B------:R-:W-:Y:S01]  /*0550*/  FFMA R29, R12, R29, R7 ;  /* 0x0000001d0c1d7223 */ /* 0x000fe20000000007 */
[----:B------:R-:W-:-:S04]  /*0560*/  UIADD3 UR9, UPT, UPT, UR9, 0x10, URZ ;  /* 0x0000001009097890 */ /* 0x000fc8000fffe0ff */
[----:B------:R-:W-:Y:S01]  /*0570*/  UISETP.NE.AND UP1, UPT, UR9, URZ, UPT ;  /* 0x000000ff0900728c */ /* 0x000fe2000bf25270 */
[----:B0-----:R-:W-:Y:S02]  /*0580*/  IADD3 R10, P0, PT, R10, 0x40, RZ ;  /* 0x000000400a0a7810 */ /* 0x001fe40007f1e0ff */
[----:B------:R-:W-:Y:S02]  /*0590*/  LEA R5, R0, R5, 0x4 ;  /* 0x0000000500057211 */ /* 0x000fe400078e20ff */
[----:B------:R-:W-:Y:S01]  /*05a0*/  IADD3.X R11, PT, PT, RZ, R11, RZ, P0, !PT ;  /* 0x0000000bff0b7210 */ /* 0x000fe200007fe4ff */
[----:B--2---:R-:W-:-:S04]  /*05b0*/  FFMA R29, R14, R24, R29 ;  /* 0x000000180e1d7223 */ /* 0x004fc8000000001d */
[----:B---3--:R-:W-:-:S04]  /*05c0*/  FFMA R29, R16, R4, R29 ;  /* 0x00000004101d7223 */ /* 0x008fc8000000001d */
[----:B----4-:R-:W-:-:S04]  /*05d0*/  FFMA R13, R18, R13, R29 ;  /* 0x0000000d120d7223 */ /* 0x010fc8000000001d */
[----:B-----5:R-:W-:-:S04]  /*05e0*/  FFMA R13, R22, R15, R13 ;  /* 0x0000000f160d7223 */ /* 0x020fc8000000000d */
[----:B------:R-:W-:-:S04]  /*05f0*/  FFMA R13, R26, R17, R13 ;  /* 0x000000111a0d7223 */ /* 0x000fc8000000000d */
[----:B------:R-:W-:-:S04]  /*0600*/  FFMA R6, R6, R23, R13 ;  /* 0x0000001706067223 */ /* 0x000fc8000000000d */
[----:B------:R-:W-:-:S04]  /*0610*/  FFMA R19, R19, R28, R6 ;  /* 0x0000001c13137223 */ /* 0x000fc80000000006 */
[----:B------:R-:W-:Y:S01]  /*0620*/  FFMA R16, R20, R25, R19 ;  /* 0x0000001914107223 */ /* 0x000fe20000000013 */
[----:B------:R-:W-:Y:S06]  /*0630*/  BRA.U UP1, `(.L_x_4) ;  /* 0xfffffff901e47547 */ /* 0x000fec000b83ffff */
.L_x_3:
[----:B------:R-:W-:Y:S05]  /*0640*/  BRA.U !UP0, `(.L_x_2) ;  /* 0x0000000508547547 */ /* 0x000fea000b800000 */
[----:B------:R-:W-:Y:S02]  /*0650*/  UISETP.GE.U32.AND UP0, UPT, UR7, 0x8, UPT ;  /* 0x000000080700788c */ /* 0x000fe4000bf06070 */
[----:B------:R-:W-:-:S04]  /*0660*/  ULOP3.LUT UR5, UR6, 0x7, URZ, 0xc0, !UPT ;  /* 0x0000000706057892 */ /* 0x000fc8000f8ec0ff */
[----:B------:R-:W-:-:S03]  /*0670*/  UISETP.NE.AND UP1, UPT, UR5, URZ, UPT ;  /* 0x000000ff0500728c */ /* 0x000fc6000bf25270 */
[----:B------:R-:W-:Y:S08]  /*0680*/  BRA.U !UP0, `(.L_x_5) ;  /* 0x0000000108947547 */ /* 0x000ff0000b800000 */
[----:B------:R-:W0:Y:S01]  /*0690*/  LDC.64 R12, c[0x0][0x380] ;  /* 0x0000e000ff0c7b82 */ /* 0x000e220000000a00 */
[----:B------:R-:W-:-:S07]  /*06a0*/  IMAD R7, R2, R0, R3 ;  /* 0x0000000002077224 */ /* 0x000fce00078e0203 */
[----:B------:R-:W1:Y:S01]  /*06b0*/  LDC.64 R4, c[0x0][0x388] ;  /* 0x0000e200ff047b82 */ /* 0x000e620000000a00 */
[----:B0-----:R-:W-:-:S05]  /*06c0*/  IMAD.WIDE R12, R7, 0x4, R12 ;  /* 0x00000004070c7825 */ /* 0x001fca00078e020c */
[----:B------:R0:W2:Y:S01]  /*06d0*/  LDG.E R21, desc[UR10][R12.64] ;  /* 0x0000000a0c157981 */ /* 0x0000a2000c1e1900 */
[----:B------:R-:W-:-:S04]  /*06e0*/  IMAD.WIDE R14, R0, 0x4, R12 ;  /* 0x00000004000e7825 */ /* 0x000fc800078e020c */
[----:B-1----:R-:W-:Y:S01]  /*06f0*/  IMAD.WIDE.U32 R4, R2, 0x4, R4 ;  /* 0x0000000402047825 */ /* 0x002fe200078e0004 */
[----:B------:R1:W3:Y:S03]  /*0700*/  LDG.E R18, desc[UR10][R14.64] ;  /* 0x0000000a0e127981 */ /* 0x0002e6000c1e1900 */
[C---:B------:R-:W-:Y:S01]  /*0710*/  IMAD.WIDE R24, R0.reuse, 0x4, R14 ;  /* 0x0000000400187825 */ /* 0x040fe200078e020e */
[----:B------:R-:W2:Y:S04]  /*0720*/  LDG.E R17, desc[UR10][R4.64] ;  /* 0x0000000a04117981 */ /* 0x000ea8000c1e1900 */
[----:B------:R-:W3:Y:S01]  /*0730*/  LDG.E R19, desc[UR10][R4.64+0x4] ;  /* 0x0000040a04137981 */ /* 0x000ee2000c1e1900 */
[----:B------:R-:W-:-:S03]  /*0740*/  IMAD.WIDE R8, R0, 0x4, R24 ;  /* 0x0000000400087825 */ /* 0x000fc600078e0218 */
[----:B------:R-:W4:Y:S01]  /*0750*/  LDG.E R20, desc[UR10][R24.64] ;  /* 0x0000000a18147981 */ /* 0x000f22000c1e1900 */
[----:B------:R-:W-:-:S03]  /*0760*/  IMAD.WIDE R10, R0, 0x4, R8 ;  /* 0x00000004000a7825 */ /* 0x000fc600078e0208 */
[----:B------:R-:W4:Y:S04]  /*0770*/  LDG.E R23, desc[UR10][R4.64+0x8] ;  /* 0x0000080a04177981 */ /* 0x000f28000c1e1900 */
[----:B------:R-:W5:Y:S01]  /*0780*/  LDG.E R8, desc[UR10][R8.64] ;  /* 0x0000000a08087981 */ /* 0x000f62000c1e1900 */
[----:B------:R-:W-:-:S03]  /*0790*/  IMAD.WIDE R6, R0, 0x4, R10 ;  /* 0x0000000400067825 */ /* 0x000fc600078e020a */
[----:B------:R-:W5:Y:S01]  /*07a0*/  LDG.E R27, desc[UR10][R4.64+0xc] ;  /* 0x00000c0a041b7981 */ /* 0x000f62000c1e1900 */
[----:B0-----:R-:W-:-:S03]  /*07b0*/  IMAD.WIDE R12, R0, 0x4, R6 ;  /* 0x00000004000c7825 */ /* 0x001fc600078e0206 */
[----:B------:R-:W5:Y:S04]  /*07c0*/  LDG.E R10, desc[UR10][R10.64] ;  /* 0x0000000a0a0a7981 */ /* 0x000f68000c1e1900 */
[----:B------:R-:W5:Y:S01]  /*07d0*/  LDG.E R29, desc[UR10][R4.64+0x10] ;  /* 0x0000100a041d7981 */ /* 0x000f62000c1e1900 */
[----:B-1----:R-:W-:-:S03]  /*07e0*/  IMAD.WIDE R14, R0, 0x4, R12 ;  /* 0x00000004000e7825 */ /* 0x002fc600078e020c */
[----:B------:R-:W5:Y:S04]  /*07f0*/  LDG.E R6, desc[UR10][R6.64] ;  /* 0x0000000a06067981 */ /* 0x000f68000c1e1900 */
[----:B------:R-:W5:Y:S04]  /*0800*/  LDG.E R22, desc[UR10][R4.64+0x14] ;  /* 0x0000140a04167981 */ /* 0x000f68000c1e1900 */
[----:B------:R-:W5:Y:S04]  /*0810*/  LDG.E R12, desc[UR10][R12.64] ;  /* 0x0000000a0c0c7981 */ /* 0x000f68000c1e1900 */
[----:B------:R-:W5:Y:S04]  /*0820*/  LDG.E R25, desc[UR10][R4.64+0x18] ;  /* 0x0000180a04197981 */ /* 0x000f68000c1e1900 */
[----:B------:R-:W5:Y:S04]  /*0830*/  LDG.E R14, desc[UR10][R14.64] ;  /* 0x0000000a0e0e7981 */ /* 0x000f68000c1e1900 */
[----:B------:R-:W5:Y:S01]  /*0840*/  LDG.E R9, desc[UR10][R4.64+0x1c] ;  /* 0x00001c0a04097981 */ /* 0x000f62000c1e1900 */
[----:B------:R-:W-:Y:S01]  /*0850*/  IADD3 R2, PT, PT, R2, 0x8, RZ ;  /* 0x0000000802027810 */ /* 0x000fe20007ffe0ff */
[----:B--2---:R-:W-:-:S04]  /*0860*/  FFMA R17, R21, R17, R16 ;  /* 0x0000001115117223 */ /* 0x004fc80000000010 */
[----:B---3--:R-:W-:-:S04]  /*0870*/  FFMA R17, R18, R19, R17 ;  /* 0x0000001312117223 */ /* 0x008fc80000000011 */
[----:B----4-:R-:W-:-:S04]  /*0880*/  FFMA R17, R20, R23, R17 ;  /* 0x0000001714117223 */ /* 0x010fc80000000011 */
[----:B-----5:R-:W-:-:S04]  /*0890*/  FFMA R17, R8, R27, R17 ;  /* 0x0000001b08117223 */ /* 0x020fc80000000011 */
[----:B------:R-:W-:-:S04]  /*08a0*/  FFMA R17, R10, R29, R17 ;  /* 0x0000001d0a117223 */ /* 0x000fc80000000011 */
[----:B------:R-:W-:-:S04]  /*08b0*/  FFMA R17, R6, R22, R17 ;  /* 0x0000001606117223 */ /* 0x000fc80000000011 */
[----:B------:R-:W-:-:S04]  /*08c0*/  FFMA R17, R12, R25, R17 ;  /* 0x000000190c117223 */ /* 0x000fc80000000011 */
[----:B------:R-:W-:-:S07]  /*08d0*/  FFMA R16, R14, R9, R17 ;  /* 0x000000090e107223 */ /* 0x000fce0000000011 */
.L_x_5:
        /* <DEDUP_REMOVED lines=8> */
[----:B0-----:R-:W-:-:S04]  /*0960*/  IMAD.WIDE R6, R7, 0x4, R4 ;  /* 0x0000000407067825 */ /* 0x001fc800078e0204 */
[----:B-1----:R-:W-:-:S04]  /*0970*/  IMAD.WIDE.U32 R4, R2, 0x4, R8 ;  /* 0x0000000402047825 */ /* 0x002fc800078e0008 */
[C---:B------:R-:W-:Y:S01]  /*0980*/  IMAD.WIDE R8, R0.reuse, 0x4, R6 ;  /* 0x0000000400087825 */ /* 0x040fe200078e0206 */
[----:B------:R-:W2:Y:S04]  /*0990*/  LDG.E R14, desc[UR10][R4.64] ;  /* 0x0000000a040e7981 */ /* 0x000ea8000c1e1900 */
[----:B------:R-:W2:Y:S01]  /*09a0*/  LDG.E R7, desc[UR10][R6.64] ;  /* 0x0000000a06077981 */ /* 0x000ea2000c1e1900 */
[----:B------:R-:W-:-:S03]  /*09b0*/  IMAD.WIDE R10, R0, 0x4, R8 ;  /* 0x00000004000a7825 */ /* 0x000fc600078e0208 */
[----:B------:R-:W3:Y:S04]  /*09c0*/  LDG.E R9, desc[UR10][R8.64] ;  /* 0x0000000a08097981 */ /* 0x000ee8000c1e1900 */
[----:B------:R-:W3:Y:S01]  /*09d0*/  LDG.E R15, desc[UR10][R4.64+0x4] ;  /* 0x0000040a040f7981 */ /* 0x000ee2000c1e1900 */
[----:B------:R-:W-:-:S03]  /*09e0*/  IMAD.WIDE R12, R0, 0x4, R10 ;  /* 0x00000004000c7825 */ /* 0x000fc600078e020a */
[----:B------:R-:W4:Y:S04]  /*09f0*/  LDG.E R11, desc[UR10][R10.64] ;  /* 0x0000000a0a0b7981 */ /* 0x000f28000c1e1900 */
[----:B------:R-:W4:Y:S04]  /*0a00*/  LDG.E R17, desc[UR10][R4.64+0x8] ;  /* 0x0000080a04117981 */ /* 0x000f28000c1e1900 */
[----:B------:R-:W5:Y:S04]  /*0a10*/  LDG.E R13, desc[UR10][R12.64] ;  /* 0x0000000a0c0d7981 */ /* 0x000f68000c1e1900 */
[----:B------:R-:W5:Y:S01]  /*0a20*/  LDG.E R18, desc[UR10][R4.64+0xc] ;  /* 0x00000c0a04127981 */ /* 0x000f62000c1e1900 */
[----:B------:R-:W-:Y:S01]  /*0a30*/  IADD3 R2, PT, PT, R2, 0x4, RZ ;  /* 0x0000000402027810 */ /* 0x000fe20007ffe0ff */
[----:B--2---:R-:W-:-:S04]  /*0a40*/  FFMA R14, R7, R14, R16 ;  /* 0x0000000e070e7223 */ /* 0x004fc80000000010 */
[----:B---3--:R-:W-:-:S04]  /*0a50*/  FFMA R14, R9, R15, R14 ;  /* 0x0000000f090e7223 */ /* 0x008fc8000000000e */
[----:B----4-:R-:W-:-:S04]  /*0a60*/  FFMA R14, R11, R17, R14 ;  /* 0x000000110b0e7223 */ /* 0x010fc8000000000e */
[----:B-----5:R-:W-:-:S07]  /*0a70*/  FFMA R16, R13, R18, R14 ;  /* 0x000000120d107223 */ /* 0x020fce000000000e */
.L_x_6:
[----:B------:R-:W-:Y:S05]  /*0a80*/  BRA.U !UP1, `(.L_x_2) ;  /* 0x0000000109447547 */ /* 0x000fea000b800000 */
[----:B------:R-:W0:Y:S01]  /*0a90*/  LDC.64 R4, c[0x0][0x388] ;  /* 0x0000e200ff047b82 */ /* 0x000e220000000a00 */
[----:B------:R-:W-:Y:S01]  /*0aa0*/  IMAD R11, R2, R0, R3 ;  /* 0x00000000020b7224 */ /* 0x000fe200078e0203 */
[----:B------:R-:W-:-:S06]  /*0ab0*/  UIADD3 UR4, UPT, UPT, -UR4, URZ, URZ ;  /* 0x000000ff04047290 */ /* 0x000fcc000fffe1ff */
[----:B------:R-:W1:Y:S01]  /*0ac0*/  LDC.64 R8, c[0x0][0x380] ;  /* 0x0000e000ff087b82 */ /* 0x000e620000000a00 */
[----:B0-----:R-:W-:-:S03]  /*0ad0*/  IMAD.WIDE.U32 R4, R2, 0x4, R4 ;  /* 0x0000000402047825 */ /* 0x001fc600078e0004 */
[----:B------:R-:W-:Y:S02]  /*0ae0*/  MOV R6, R4 ;  /* 0x0000000400067202 */ /* 0x000fe40000000f00 */
[----:B------:R-:W-:-:S07]  /*0af0*/  MOV R7, R5 ;  /* 0x0000000500077202 */ /* 0x000fce0000000f00 */
.L_x_7:
[----:B-1----:R-:W-:Y:S01]  /*0b00*/  IMAD.WIDE R4, R11, 0x4, R8 ;  /* 0x000000040b047825 */ /* 0x002fe200078e0208 */
[----:B------:R0:W2:Y:S05]  /*0b10*/  LDG.E R2, desc[UR10][R6.64] ;  /* 0x0000000a06027981 */ /* 0x0000aa000c1e1900 */
[----:B------:R-:W2:Y:S01]  /*0b20*/  LDG.E R5, desc[UR10][R4.64] ;  /* 0x0000000a04057981 */ /* 0x000ea2000c1e1900 */
[----:B------:R-:W-:-:S04]  /*0b30*/  UIADD3 UR4, UPT, UPT, UR4, 0x1, URZ ;  /* 0x0000000104047890 */ /* 0x000fc8000fffe0ff */
[----:B------:R-:W-:Y:S01]  /*0b40*/  UISETP.NE.AND UP0, UPT, UR4, URZ, UPT ;  /* 0x000000ff0400728c */ /* 0x000fe2000bf05270 */
[----:B0-----:R-:W-:Y:S02]  /*0b50*/  IADD3 R6, P0, PT, R6, 0x4, RZ ;  /* 0x0000000406067810 */ /* 0x001fe40007f1e0ff */
[----:B------:R-:W-:Y:S02]  /*0b60*/  IADD3 R11, PT, PT, R11, R0, RZ ;  /* 0x000000000b0b7210 */ /* 0x000fe40007ffe0ff */
[----:B------:R-:W-:Y:S01]  /*0b70*/  IADD3.X R7, PT, PT, RZ, R7, RZ, P0, !PT ;  /* 0x00000007ff077210 */ /* 0x000fe200007fe4ff */
[----:B--2---:R-:W-:-:S03]  /*0b80*/  FFMA R16, R5, R2, R16 ;  /* 0x0000000205107223 */ /* 0x004fc60000000010 */
[----:B------:R-:W-:Y:S05]  /*0b90*/  BRA.U UP0, `(.L_x_7) ;  /* 0xfffffffd00d87547 */ /* 0x000fea000b83ffff */
.L_x_2:
[----:B------:R-:W0:Y:S08]  /*0ba0*/  LDC.64 R4, c[0x0][0x390] ;  /* 0x0000e400ff047b82 */ /* 0x000e300000000a00 */
[----:B------:R-:W1:Y:S01]  /*0bb0*/  LDC.64 R6, c[0x0][0x398] ;  /* 0x0000e600ff067b82 */ /* 0x000e620000000a00 */
[----:B0-----:R-:W-:-:S06]  /*0bc0*/  IMAD.WIDE R4, R3, 0x4, R4 ;  /* 0x0000000403047825 */ /* 0x001fcc00078e0204 */
[----:B------:R-:W2:Y:S01]  /*0bd0*/  LDG.E R4, desc[UR10][R4.64] ;  /* 0x0000000a04047981 */ /* 0x000ea2000c1e1900 */
[----:B-1----:R-:W-:Y:S01]  /*0be0*/  IMAD.WIDE R2, R3, 0x4, R6 ;  /* 0x0000000403027825 */ /* 0x002fe200078e0206 */
[----:B--2---:R-:W-:-:S05]  /*0bf0*/  FSET.BF.GT.AND R9, R4, RZ, PT ;  /* 0x000000ff0409720a */ /* 0x004fca0003804000 */
[----:B------:R-:W-:-:S05]  /*0c00*/  FMUL R9, R9, R16 ;  /* 0x0000001009097220 */ /* 0x000fca0000400000 */
[----:B------:R-:W-:Y:S01]  /*0c10*/  STG.E desc[UR10][R2.64], R9 ;  /* 0x0000000902007986 */ /* 0x000fe2000c10190a */
[----:B------:R-:W-:Y:S05]  /*0c20*/  EXIT ;  /* 0x000000000000794d */ /* 0x000fea0003800000 */
.L_x_8:
        /* <DEDUP_REMOVED lines=13> */
.L_x_75:


//--------------------- .text._Z20outputGradientKernelPfS_S_i --------------------------
	.section	.text._Z20outputGradientKernelPfS_S_i,"ax",@progbits
	.align	128
        .global         _Z20outputGradientKernelPfS_S_i
        .type           _Z20outputGradientKernelPfS_S_i,@function
        .size           _Z20outputGradientKernelPfS_S_i,(.L_x_76 - _Z20outputGradientKernelPfS_S_i)
        .other          _Z20outputGradientKernelPfS_S_i,@"STO_CUDA_ENTRY STV_DEFAULT"
_Z20outputGradientKernelPfS_S_i:
.text._Z20outputGradientKernelPfS_S_i:
        /* <DEDUP_REMOVED lines=9> */
[----:B------:R-:W1:Y:S07]  /*0090*/  LDCU.64 UR4, c[0x0][0x358] ;  /* 0x00006b00ff0477ac */ /* 0x000e6e0008000a00 */
[----:B------:R-:W2:Y:S08]  /*00a0*/  LDC.64 R4, c[0x0][0x388] ;  /* 0x0000e200ff047b82 */ /* 0x000eb00000000a00 */
[----:B------:R-:W3:Y:S01]  /*00b0*/  LDC.64 R6, c[0x0][0x390] ;  /* 0x0000e400ff067b82 */ /* 0x000ee20000000a00 */
[----:B0-----:R-:W-:-:S06]  /*00c0*/  IMAD.WIDE R2, R9, 0x4, R2 ;  /* 0x0000000409027825 */ /* 0x001fcc00078e0202 */
[----:B-1----:R-:W4:Y:S01]  /*00d0*/  LDG.E R2, desc[UR4][R2.64] ;  /* 0x0000000402027981 */ /* 0x002f22000c1e1900 */
[----:B--2---:R-:W-:-:S06]  /*00e0*/  IMAD.WIDE R4, R9, 0x4, R4 ;  /* 0x0000000409047825 */ /* 0x004fcc00078e0204 */
[----:B------:R-:W4:Y:S01]  /*00f0*/  LDG.E R5, desc[UR4][R4.64] ;  /* 0x0000000404057981 */ /* 0x000f22000c1e1900 */
[----:B---3--:R-:W-:-:S04]  /*0100*/  IMAD.WIDE R6, R9, 0x4, R6 ;  /* 0x0000000409067825 */ /* 0x008fc800078e0206 */
[----:B----4-:R-:W-:-:S05]  /*0110*/  FADD R9, R2, -R5 ;  /* 0x8000000502097221 */ /* 0x010fca0000000000 */
[----:B------:R-:W-:Y:S01]  /*0120*/  STG.E desc[UR4][R6.64], R9 ;  /* 0x0000000906007986 */ /* 0x000fe2000c101904 */
[----:B------:R-:W-:Y:S05]  /*0130*/  EXIT ;  /* 0x000000000000794d */ /* 0x000fea0003800000 */
.L_x_9:
        /* <DEDUP_REMOVED lines=12> */
.L_x_76:


//--------------------- .text._Z13softmaxKernelPfi --------------------------
	.section	.text._Z13softmaxKernelPfi,"ax",@progbits
	.align	128
        .global         _Z13softmaxKernelPfi
        .type           _Z13softmaxKernelPfi,@function
        .size           _Z13softmaxKernelPfi,(.L_x_72 - _Z13softmaxKernelPfi)
        .other          _Z13softmaxKernelPfi,@"STO_CUDA_ENTRY STV_DEFAULT"
_Z13softmaxKernelPfi:
.text._Z13softmaxKernelPfi:
[----:B------:R-:W-:Y:S01]  /*0000*/  LDC R1, c[0x0][0x37c] ;  /* 0x0000df00ff017b82 */ /* 0x000fe20000000800 */
[----:B------:R-:W0:Y:S01]  /*0010*/  LDCU UR4, c[0x0][0x388] ;  /* 0x00007100ff0477ac */ /* 0x000e220008000800 */
[----:B------:R-:W-:Y:S01]  /*0020*/  MOV R0, 0xff800000 ;  /* 0xff80000000007802 */ /* 0x000fe20000000f00 */
[----:B------:R-:W1:Y:S01]  /*0030*/  LDCU.64 UR10, c[0x0][0x358] ;  /* 0x00006b00ff0a77ac */ /* 0x000e620008000a00 */
[----:B0-----:R-:W-:-:S09]  /*0040*/  UISETP.GE.AND UP0, UPT, UR4, 0x1, UPT ;  /* 0x000000010400788c */ /* 0x001fd2000bf06270 */
[----:B-1----:R-:W-:Y:S05]  /*0050*/  BRA.U !UP0, `(.L_x_10) ;  /* 0x00000009081c7547 */ /* 0x002fea000b800000 */
[----:B------:R-:W-:Y:S01]  /*0060*/  UISETP.GE.U32.AND UP1, UPT, UR4, 0x10, UPT ;  /* 0x000000100400788c */ /* 0x000fe2000bf26070 */
[----:B------:R-:W-:Y:S01]  /*0070*/  HFMA2 R4, -RZ, RZ, 0, 0 ;  /* 0x00000000ff047431 */ /* 0x000fe200000001ff */
[----:B------:R-:W-:Y:S01]  /*0080*/  ULOP3.LUT UR8, UR4, 0xf, URZ, 0xc0, !UPT ;  /* 0x0000000f04087892 */ /* 0x000fe2000f8ec0ff */
[----:B------:R-:W-:-:S03]  /*0090*/  MOV R0, 0xff800000 ;  /* 0xff80000000007802 */ /* 0x000fc60000000f00 */
[----:B------:R-:W-:-:S03]  /*00a0*/  UISETP.NE.AND UP0, UPT, UR8, URZ, UPT ;  /* 0x000000ff0800728c */ /* 0x000fc6000bf05270 */
[----:B------:R-:W-:Y:S08]  /*00b0*/  BRA.U !UP1, `(.L_x_11) ;  /* 0x0000000109f87547 */ /* 0x000ff0000b800000 */
[----:B------:R-:W0:Y:S01]  /*00c0*/  LDCU.64 UR6, c[0x0][0x380] ;  /* 0x00007000ff0677ac */ /* 0x000e220008000a00 */
[----:B------:R-:W-:Y:S01]  /*00d0*/  MOV R0, 0xff800000 ;  /* 0xff80000000007802 */ /* 0x000fe20000000f00 */
[----:B------:R-:W-:-:S06]  /*00e0*/  ULOP3.LUT UR4, UR4, 0x7ffffff0, URZ, 0xc0, !UPT ;  /* 0x7ffffff004047892 */ /* 0x000fcc000f8ec0ff */
[----:B------:R-:W-:Y:S01]  /*00f0*/  MOV R4, UR4 ;  /* 0x0000000400047c02 */ /* 0x000fe20008000f00 */
[----:B0-----:R-:W-:-:S04]  /*0100*/  UIADD3 UR5, UP1, UPT, UR6, 0x20, URZ ;  /* 0x0000002006057890 */ /* 0x001fc8000ff3e0ff */
[----:B------:R-:W-:Y:S02]  /*0110*/  UIADD3.X UR6, UPT, UPT, URZ, UR7, URZ, UP1, !UPT ;  /* 0x00000007ff067290 */ /* 0x000fe40008ffe4ff */
[----:B------:R-:W-:Y:S01]  /*0120*/  MOV R2, UR5 ;  /* 0x0000000500027c02 */ /* 0x000fe20008000f00 */
[----:B------:R-:W-:-:S03]  /*0130*/  UIADD3 UR7, UPT, UPT, -UR4, URZ, URZ ;  /* 0x000000ff04077290 */ /* 0x000fc6000fffe1ff */
[----:B------:R-:W-:-:S09]  /*0140*/  MOV R3, UR6 ;  /* 0x0000000600037c02 */ /* 0x000fd20008000f00 */
.L_x_12:
[----:B------:R-:W2:Y:S04]  /*0150*/  LDG.E R11, desc[UR10][R2.64+-0x20] ;  /* 0xffffe00a020b7981 */ /* 0x000ea8000c1e1900 */
[----:B------:R-:W3:Y:S04]  /*0160*/  LDG.E R13, desc[UR10][R2.64+-0x1c] ;  /* 0xffffe40a020d7981 */ /* 0x000ee8000c1e1900 */
[----:B------:R-:W4:Y:S04]  /*0170*/  LDG.E R15, desc[UR10][R2.64+-0x18] ;  /* 0xffffe80a020f7981 */ /* 0x000f28000c1e1900 */
[----:B------:R-:W5:Y:S04]  /*0180*/  LDG.E R17, desc[UR10][R2.64+-0x14] ;  /* 0xffffec0a02117981 */ /* 0x000f68000c1e1900 */
        /* <DEDUP_REMOVED lines=11> */
[----:B------:R0:W5:Y:S01]  /*0240*/  LDG.E R5, desc[UR10][R2.64+0x1c] ;  /* 0x00001c0a02057981 */ /* 0x000162000c1e1900 */
[----:B------:R-:W-:-:S04]  /*0250*/  UIADD3 UR7, UPT, UPT, UR7, 0x10, URZ ;  /* 0x0000001007077890 */ /* 0x000fc8000fffe0ff */
[----:B------:R-:W-:Y:S01]  /*0260*/  UISETP.NE.AND UP1, UPT, UR7, URZ, UPT ;  /* 0x000000ff0700728c */ /* 0x000fe2000bf25270 */
[----:B0-----:R-:W-:-:S04]  /*0270*/  IADD3 R2, P1, PT, R2, 0x40, RZ ;  /* 0x0000004002027810 */ /* 0x001fc80007f3e0ff */
[----:B------:R-:W-:Y:S02]  /*0280*/  IADD3.X R3, PT, PT, RZ, R3, RZ, P1, !PT ;  /* 0x00000003ff037210 */ /* 0x000fe40000ffe4ff */
[----:B--2---:R-:W-:-:S04]  /*0290*/  FSETP.GT.AND P0, PT, R11, R0, PT ;  /* 0x000000000b00720b */ /* 0x004fc80003f04000 */
[----:B------:R-:W-:-:S04]  /*02a0*/  FSEL R0, R11, R0, P0 ;  /* 0x000000000b007208 */ /* 0x000fc80000000000 */
[----:B---3--:R-:W-:-:S04]  /*02b0*/  FSETP.GT.AND P0, PT, R13, R0, PT ;  /* 0x000000000d00720b */ /* 0x008fc80003f04000 */
[----:B------:R-:W-:-:S04]  /*02c0*/  FSEL R0, R13, R0, P0 ;  /* 0x000000000d007208 */ /* 0x000fc80000000000 */
[----:B----4-:R-:W-:-:S04]  /*02d0*/  FSETP.GT.AND P0, PT, R15, R0, PT ;  /* 0x000000000f00720b */ /* 0x010fc80003f04000 */
[----:B------:R-:W-:-:S04]  /*02e0*/  FSEL R0, R15, R0, P0 ;  /* 0x000000000f007208 */ /* 0x000fc80000000000 */
[----:B-----5:R-:W-:-:S04]  /*02f0*/  FSETP.GT.AND P0, PT, R17, R0, PT ;  /* 0x000000001100720b */ /* 0x020fc80003f04000 */
[----:B------:R-:W-:-:S04]  /*0300*/  FSEL R0, R17, R0, P0 ;  /* 0x0000000011007208 */ /* 0x000fc80000000000 */
[----:B------:R-:W-:-:S04]  /*0310*/  FSETP.GT.AND P0, PT, R19, R0, PT ;  /* 0x000000001300720b */ /* 0x000fc80003f04000 */
        /* <DEDUP_REMOVED lines=22> */
[----:B------:R-:W-:Y:S01]  /*0480*/  FSEL R0, R5, R0, P0 ;  /* 0x0000000005007208 */ /* 0x000fe20000000000 */
[----:B------:R-:W-:Y:S08]  /*0490*/  BRA.U UP1, `(.L_x_12) ;  /* 0xfffffffd012c7547 */ /* 0x000ff0000b83ffff */
.L_x_11:
[----:B------:R-:W-:Y:S05]  /*04a0*/  BRA.U !UP0, `(.L_x_10) ;  /* 0x0000000508087547 */ /* 0x000fea000b800000 */
[----:B------:R-:W0:Y:S01]  /*04b0*/  LDCU UR4, c[0x0][0x388] ;  /* 0x00007100ff0477ac */ /* 0x000e220008000800 */
[----:B------:R-:W-:Y:S02]  /*04c0*/  UISETP.GE.U32.AND UP0, UPT, UR8, 0x8, UPT ;  /* 0x000000080800788c */ /* 0x000fe4000bf06070 */
[----:B0-----:R-:W-:-:S04]  /*04d0*/  ULOP3.LUT UR5, UR4, 0x7, URZ, 0xc0, !UPT ;  /* 0x0000000704057892 */ /* 0x001fc8000f8ec0ff */
[----:B------:R-:W-:-:S03]  /*04e0*/  UISETP.NE.AND UP1, UPT, UR5, URZ, UPT ;  /* 0x000000ff0500728c */ /* 0x000fc6000bf25270 */
[----:B------:R-:W-:Y:S08]  /*04f0*/  BRA.U !UP0, `(.L_x_13) ;  /* 0x00000001086c7547 */ /* 0x000ff0000b800000 */
[----:B------:R-:W0:Y:S02]  /*0500*/  LDC.64 R2, c[0x0][0x380] ;  /* 0x0000e000ff027b82 */ /* 0x000e240000000a00 */
[----:B0-----:R-:W-:-:S05]  /*0510*/  IMAD.WIDE.U32 R2, R4, 0x4, R2 ;  /* 0x0000000404027825 */ /* 0x001fca00078e0002 */
[----:B------:R-:W2:Y:S04]  /*0520*/  LDG.E R5, desc[UR10][R2.64] ;  /* 0x0000000a02057981 */ /* 0x000ea8000c1e1900 */
[----:B------:R-:W3:Y:S04]  /*0530*/  LDG.E R7, desc[UR10][R2.64+0x4] ;  /* 0x0000040a02077981 */ /* 0x000ee8000c1e1900 */
[----:B------:R-:W4:Y:S04]  /*0540*/  LDG.E R9, desc[UR10][R2.64+0x8] ;  /* 0x0000080a02097981 */ /* 0x000f28000c1e1900 */
[----:B------:R-:W5:Y:S04]  /*0550*/  LDG.E R11, desc[UR10][R2.64+0xc] ;  /* 0x00000c0a020b7981 */ /* 0x000f68000c1e1900 */
[----:B------:R-:W5:Y:S04]  /*0560*/  LDG.E R13, desc[UR10][R2.64+0x10] ;  /* 0x0000100a020d7981 */ /* 0x000f68000c1e1900 */
[----:B------:R-:W5:Y:S04]  /*0570*/  LDG.E R15, desc[UR10][R2.64+0x14] ;  /* 0x0000140a020f7981 */ /* 0x000f68000c1e1900 */
[----:B------:R-:W5:Y:S04]  /*0580*/  LDG.E R17, desc[UR10][R2.64+0x18] ;  /* 0x0000180a02117981 */ /* 0x000f68000c1e1900 */
[----:B------:R-:W5:Y:S01]  /*0590*/  LDG.E R19, desc[UR10][R2.64+0x1c] ;  /* 0x00001c0a02137981 */ /* 0x000f62000c1e1900 */
[----:B------:R-:W-:-:S02]  /*05a0*/  IADD3 R4, PT, PT, R4, 0x8, RZ ;  /* 0x0000000804047810 */ /* 0x000fc40007ffe0ff */
        /* <DEDUP_REMOVED lines=15> */
[----:B------:R-:W-:-:S09]  /*06a0*/  FSEL R0, R19, R0, P0 ;  /* 0x0000000013007208 */ /* 0x000fd20000000000 */
.L_x_13:
[----:B------:R-:W-:Y:S05]  /*06b0*/  BRA.U !UP1, `(.L_x_10) ;  /* 0x0000000109847547 */ /* 0x000fea000b800000 */
[----:B------:R-:W-:Y:S02]  /*06c0*/  UISETP.GE.U32.AND UP0, UPT, UR5, 0x4, UPT ;  /* 0x000000040500788c */ /* 0x000fe4000bf06070 */
[----:B------:R-:W-:-:S04]  /*06d0*/  ULOP3.LUT UR4, UR4, 0x3, URZ, 0xc0, !UPT ;  /* 0x0000000304047892 */ /* 0x000fc8000f8ec0ff */
[----:B------:R-:W-:-:S03]  /*06e0*/  UISETP.NE.AND UP1, UPT, UR4, URZ, UPT ;  /* 0x000000ff0400728c */ /* 0x000fc6000bf25270 */
[----:B------:R-:W-:Y:S08]  /*06f0*/  BRA.U !UP0, `(.L_x_14) ;  /* 0x00000001083c7547 */ /* 0x000ff0000b800000 */
[----:B------:R-:W0:Y:S02]  /*0700*/  LDC.64 R2, c[0x0][0x380] ;  /* 0x0000e000ff027b82 */ /* 0x000e240000000a00 */
[----:B0-----:R-:W-:-:S05]  /*0710*/  IMAD.WIDE.U32 R2, R4, 0x4, R2 ;  /* 0x0000000404027825 */ /* 0x001fca00078e0002 */
[----:B------:R-:W2:Y:S04]  /*0720*/  LDG.E R5, desc[UR10][R2.64] ;  /* 0x0000000a02057981 */ /* 0x000ea8000c1e1900 */
[----:B------:R-:W3:Y:S04]  /*0730*/  LDG.E R7, desc[UR10][R2.64+0x4] ;  /* 0x0000040a02077981 */ /* 0x000ee8000c1e1900 */
[----:B------:R-:W4:Y:S04]  /*0740*/  LDG.E R9, desc[UR10][R2.64+0x8] ;  /* 0x0000080a02097981 */ /* 0x000f28000c1e1900 */
        /* <DEDUP_REMOVED lines=9> */
[----:B------:R-:W-:-:S09]  /*07e0*/  FSEL R0, R11, R0, P0 ;  /* 0x000000000b007208 */ /* 0x000fd20000000000 */
.L_x_14:
[----:B------:R-:W-:Y:S05]  /*07f0*/  BRA.U !UP1, `(.L_x_10) ;  /* 0x0000000109347547 */ /* 0x000fea000b800000 */
[----:B------:R-:W0:Y:S01]  /*0800*/  LDC.64 R2, c[0x0][0x380] ;  /* 0x0000e000ff027b82 */ /* 0x000e220000000a00 */
[----:B------:R-:W-:Y:S01]  /*0810*/  UIADD3 UR4, UPT, UPT, -UR4, URZ, URZ ;  /* 0x000000ff04047290 */ /* 0x000fe2000fffe1ff */
[----:B0-----:R-:W-:-:S11]  /*0820*/  IMAD.WIDE.U32 R4, R4, 0x4, R2 ;  /* 0x0000000404047825 */ /* 0x001fd600078e0002 */
.L_x_15:
[----:B------:R-:W-:Y:S02]  /*0830*/  MOV R3, R5 ;  /* 0x0000000500037202 */ /* 0x000fe40000000f00 */
[----:B------:R-:W-:-:S05]  /*0840*/  MOV R2, R4 ;  /* 0x0000000400027202 */ /* 0x000fca0000000f00 */
[----:B------:R-:W2:Y:S01]  /*0850*/  LDG.E R3, desc[UR10][R2.64] ;  /* 0x0000000a02037981 */ /* 0x000ea2000c1e1900 */
[----:B------:R-:W-:Y:S01]  /*0860*/  UIADD3 UR4, UPT, UPT, UR4, 0x1, URZ ;  /* 0x0000000104047890 */ /* 0x000fe2000fffe0ff */
[----:B------:R-:W-:-:S03]  /*0870*/  IADD3 R4, P1, PT, R4, 0x4, RZ ;  /* 0x0000000404047810 */ /* 0x000fc60007f3e0ff */
[----:B------:R-:W-:Y:S01]  /*0880*/  UISETP.NE.AND UP0, UPT, UR4, URZ, UPT ;  /* 0x000000ff0400728c */ /* 0x000fe2000bf05270 */
[----:B------:R-:W-:Y:S02]  /*0890*/  IADD3.X R5, PT, PT, RZ, R5, RZ, P1, !PT ;  /* 0x00000005ff057210 */ /* 0x000fe40000ffe4ff */
[----:B--2---:R-:W-:-:S04]  /*08a0*/  FSETP.GT.AND P0, PT, R3, R0, PT ;  /* 0x000000000300720b */ /* 0x004fc80003f04000 */
[----:B------:R-:W-:Y:S02]  /*08b0*/  FSEL R0, R3, R0, P0 ;  /* 0x0000000003007208 */ /* 0x000fe40000000000 */
[----:B------:R-:W-:Y:S07]  /*08c0*/  BRA.U UP0, `(.L_x_15) ;  /* 0xfffffffd00d87547 */ /* 0x000fee000b83ffff */
.L_x_10:
[----:B------:R-:W0:Y:S01]  /*08d0*/  LDCU UR4, c[0x0][0x388] ;  /* 0x00007100ff0477ac */ /* 0x000e220008000800 */
[----:B------:R-:W-:Y:S01]  /*08e0*/  HFMA2 R3, -RZ, RZ, 0, 0 ;  /* 0x00000000ff037431 */ /* 0x000fe200000001ff */
[----:B0-----:R-:W-:-:S09]  /*08f0*/  UISETP.GE.AND UP0, UPT, UR4, 0x1, UPT ;  /* 0x000000010400788c */ /* 0x001fd2000bf06270 */
[----:B------:R-:W-:Y:S05]  /*0900*/  BRA.U !UP0, `(.L_x_16) ;  /* 0x0000000d08947547 */ /* 0x000fea000b800000 */
[----:B------:R-:W-:Y:S01]  /*0910*/  UISETP.GE.U32.AND UP1, UPT, UR4, 0x8, UPT ;  /* 0x000000080400788c */ /* 0x000fe2000bf26070 */
[----:B------:R-:W-:Y:S01]  /*0920*/  CS2R R2, SRZ ;  /* 0x0000000000027805 */ /* 0x000fe2000001ff00 */
[----:B------:R-:W-:-:S04]  /*0930*/  ULOP3.LUT UR8, UR4, 0x7, URZ, 0xc0, !UPT ;  /* 0x0000000704087892 */ /* 0x000fc8000f8ec0ff */
[----:B------:R-:W-:-:S03]  /*0940*/  UISETP.NE.AND UP0, UPT, UR8, URZ, UPT ;  /* 0x000000ff0800728c */ /* 0x000fc6000bf05270 */
[----:B------:R-:W-:Y:S08]  /*0950*/  BRA.U !UP1, `(.L_x_17) ;  /* 0x0000000509c87547 */ /* 0x000ff0000b800000 */
[----:B------:R-:W0:Y:S01]  /*0960*/  LDCU.64 UR6, c[0x0][0x380] ;  /* 0x00007000ff0677ac */ /* 0x000e220008000a00 */
[----:B------:R-:W-:Y:S01]  /*0970*/  MOV R3, RZ ;  /* 0x000000ff00037202 */ /* 0x000fe20000000f00 */
[----:B------:R-:W-:-:S06]  /*0980*/  ULOP3.LUT UR4, UR4, 0x7ffffff8, URZ, 0xc0, !UPT ;  /* 0x7ffffff804047892 */ /* 0x000fcc000f8ec0ff */
[----:B------:R-:W-:Y:S01]  /*0990*/  MOV R2, UR4 ;  /* 0x0000000400027c02 */ /* 0x000fe20008000f00 */
[----:B0-----:R-:W-:-:S04]  /*09a0*/  UIADD3 UR5, UP1, UPT, UR6, 0x10, URZ ;  /* 0x0000001006057890 */ /* 0x001fc8000ff3e0ff */
[----:B------:R-:W-:Y:S02]  /*09b0*/  UIADD3.X UR6, UPT, UPT, URZ, UR7, URZ, UP1, !UPT ;  /* 0x00000007ff067290 */ /* 0x000fe40008ffe4ff */
[----:B------:R-:W-:Y:S01]  /*09c0*/  MOV R8, UR5 ;  /* 0x0000000500087c02 */ /* 0x000fe20008000f00 */
[----:B------:R-:W-:-:S03]  /*09d0*/  UIADD3 UR7, UPT, UPT, -UR4, URZ, URZ ;  /* 0x000000ff04077290 */ /* 0x000fc6000fffe1ff */
[----:B------:R-:W-:-:S09]  /*09e0*/  MOV R7, UR6 ;  /* 0x0000000600077c02 */ /* 0x000fd20008000f00 */
.L_x_18:
[----:B--2---:R-:W-:Y:S02]  /*09f0*/  MOV R4, R8 ;  /* 0x0000000800047202 */ /* 0x004fe40000000f00 */
[----:B------:R-:W-:-:S05]  /*0a00*/  MOV R5, R7 ;  /* 0x0000000700057202 */ /* 0x000fca0000000f00 */
        /* <DEDUP_REMOVED lines=8> */
[----:B------:R-:W-:Y:S01]  /*0a90*/  HFMA2 R12, -RZ, RZ, 0.96630859375, -0.0022525787353515625 ;  /* 0x3bbb989dff0c7431 */ /* 0x000fe200000001ff */
[----:B------:R-:W-:Y:S01]  /*0aa0*/  MOV R13, 0x437c0000 ;  /* 0x437c0000000d7802 */ /* 0x000fe20000000f00 */
[----:B------:R-:W-:-:S04]  /*0ab0*/  UIADD3 UR7, UPT, UPT, UR7, 0x8, URZ ;  /* 0x0000000807077890 */ /* 0x000fc8000fffe0ff */
[----:B------:R-:W-:Y:S01]  /*0ac0*/  UISETP.NE.AND UP1, UPT, UR7, URZ, UPT ;  /* 0x000000ff0700728c */ /* 0x000fe2000bf25270 */
[----:B--2---:R-:W-:-:S04]  /*0ad0*/  FADD R7, R7, -R0 ;  /* 0x8000000007077221 */ /* 0x004fc80000000000 */
[----:B------:R-:W-:Y:S01]  /*0ae0*/  FFMA.SAT R6, R7, R12, 0.5 ;  /* 0x3f00000007067423 */ /* 0x000fe2000000200c */
[----:B---3--:R-:W-:-:S03]  /*0af0*/  FADD R25, R25, -R0 ;  /* 0x8000000019197221 */ /* 0x008fc60000000000 */
[-C--:B------:R-:W-:Y:S01]  /*0b00*/  FFMA.RM R9, R6, R13.reuse, 12582913 ;  /* 0x4b40000106097423 */ /* 0x080fe2000000400d */
[-C--:B------:R-:W-:Y:S01]  /*0b10*/  FFMA.SAT R6, R25, R12.reuse, 0.5 ;  /* 0x3f00000019067423 */ /* 0x080fe2000000200c */
[--C-:B----4-:R-:W-:Y:S02]  /*0b20*/  FADD R21, R21, -R0.reuse ;  /* 0x8000000015157221 */ /* 0x110fe40000000000 */
[----:B------:R-:W-:Y:S01]  /*0b30*/  FADD R8, R9, -12583039 ;  /* 0xcb40007f09087421 */ /* 0x000fe20000000000 */
[-C--:B------:R-:W-:Y:S01]  /*0b40*/  FFMA.RM R6, R6, R13.reuse, 12582913 ;  /* 0x4b40000106067423 */ /* 0x080fe2000000400d */
[-C--:B------:R-:W-:Y:S01]  /*0b50*/  FFMA.SAT R14, R21, R12.reuse, 0.5 ;  /* 0x3f000000150e7423 */ /* 0x080fe2000000200c */
[----:B-----5:R-:W-:Y:S01]  /*0b60*/  FADD R23, R23, -R0 ;  /* 0x8000000017177221 */ /* 0x020fe20000000000 */
[----:B------:R-:W-:Y:S01]  /*0b70*/  FFMA R8, R7, 1.4426950216293334961, -R8 ;  /* 0x3fb8aa3b07087823 */ /* 0x000fe20000000808 */
[C---:B------:R-:W-:Y:S01]  /*0b80*/  FADD R10, R6.reuse, -12583039 ;  /* 0xcb40007f060a7421 */ /* 0x040fe20000000000 */
[----:B------:R-:W-:Y:S01]  /*0b90*/  SHF.L.U32 R6, R6, 0x17, RZ ;  /* 0x0000001706067819 */ /* 0x000fe200000006ff */
[----:B------:R-:W-:Y:S01]  /*0ba0*/  FFMA.SAT R18, R23, R12, 0.5 ;  /* 0x3f00000017127423 */ /* 0x000fe2000000200c */
[----:B------:R-:W-:Y:S01]  /*0bb0*/  FFMA R8, R7, 1.925963033500011079e-08, R8 ;  /* 0x32a5706007087823 */ /* 0x000fe20000000008 */
[----:B------:R-:W-:Y:S01]  /*0bc0*/  FFMA.RM R7, R14, R13, 12582913 ;  /* 0x4b4000010e077423 */ /* 0x000fe2000000400d */
[----:B------:R-:W-:-:S03]  /*0bd0*/  FFMA R10, R25, 1.4426950216293334961, -R10 ;  /* 0x3fb8aa3b190a7823 */ /* 0x000fc6000000080a */
[----:B------:R-:W-:Y:S01]  /*0be0*/  FADD R14, R7, -12583039 ;  /* 0xcb40007f070e7421 */ /* 0x000fe20000000000 */
[----:B------:R-:W-:Y:S01]  /*0bf0*/  FFMA R16, R25, 1.925963033500011079e-08, R10 ;  /* 0x32a5706019107823 */ /* 0x000fe2000000000a */
[----:B------:R-:W-:Y:S01]  /*0c00*/  FADD R25, R11, -R0 ;  /* 0x800000000b197221 */ /* 0x000fe20000000000 */
[-C--:B------:R-:W-:Y:S01]  /*0c10*/  FFMA.RM R10, R18, R13.reuse, 12582913 ;  /* 0x4b400001120a7423 */ /* 0x080fe2000000400d */
[----:B------:R-:W-:Y:S01]  /*0c20*/  FFMA R14, R21, 1.4426950216293334961, -R14 ;  /* 0x3fb8aa3b150e7823 */ /* 0x000fe2000000080e */
[----:B------:R-:W0:Y:S01]  /*0c30*/  MUFU.EX2 R8, R8 ;  /* 0x0000000800087308 */ /* 0x000e220000000800 */
[----:B------:R-:W-:Y:S01]  /*0c40*/  FFMA.SAT R22, R25, R12, 0.5 ;  /* 0x3f00000019167423 */ /* 0x000fe2000000200c */
[----:B------:R-:W-:Y:S01]  /*0c50*/  FADD R18, R10, -12583039 ;  /* 0xcb40007f0a127421 */ /* 0x000fe20000000000 */
[----:B------:R-:W-:Y:S01]  /*0c60*/  FFMA R20, R21, 1.925963033500011079e-08, R14 ;  /* 0x32a5706015147823 */ /* 0x000fe2000000000e */
[----:B------:R-:W-:Y:S01]  /*0c70*/  FADD R21, R15, -R0 ;  /* 0x800000000f157221 */ /* 0x000fe20000000000 */
[----:B------:R-:W-:Y:S01]  /*0c80*/  FFMA.RM R14, R22, R13, 12582913 ;  /* 0x4b400001160e7423 */ /* 0x000fe2000000400d */
[----:B------:R-:W-:-:S02]  /*0c90*/  FFMA R18, R23, 1.4426950216293334961, -R18 ;  /* 0x3fb8aa3b17127823 */ /* 0x000fc40000000812 */
[-C--:B------:R-:W-:Y:S01]  /*0ca0*/  FFMA.SAT R26, R21, R12.reuse, 0.5 ;  /* 0x3f000000151a7423 */ /* 0x080fe2000000200c */
[----:B------:R-:W-:Y:S01]  /*0cb0*/  FADD R24, R14, -12583039 ;  /* 0xcb40007f0e187421 */ /* 0x000fe20000000000 */
[----:B------:R-:W-:Y:S01]  /*0cc0*/  FFMA R22, R23, 1.925963033500011079e-08, R18 ;  /* 0x32a5706017167823 */ /* 0x000fe20000000012 */
[----:B------:R-:W-:Y:S01]  /*0cd0*/  FADD R23, R19, -R0 ;  /* 0x8000000013177221 */ /* 0x000fe20000000000 */
[-C--:B------:R-:W-:Y:S01]  /*0ce0*/  FFMA.RM R18, R26, R13.reuse, 12582913 ;  /* 0x4b4000011a127423 */ /* 0x080fe2000000400d */
[----:B------:R-:W-:Y:S01]  /*0cf0*/  FFMA R24, R25, 1.4426950216293334961, -R24 ;  /* 0x3fb8aa3b19187823 */ /* 0x000fe20000000818 */
[----:B------:R-:W1:Y:S01]  /*0d00*/  MUFU.EX2 R11, R16 ;  /* 0x00000010000b7308 */ /* 0x000e620000000800 */
[-C--:B------:R-:W-:Y:S01]  /*0d10*/  FFMA.SAT R28, R23, R12.reuse, 0.5 ;  /* 0x3f000000171c7423 */ /* 0x080fe2000000200c */
[----:B------:R-:W-:Y:S01]  /*0d20*/  FADD R26, R18, -12583039 ;  /* 0xcb40007f121a7421 */ /* 0x000fe20000000000 */
[----:B------:R-:W-:Y:S01]  /*0d30*/  FFMA R24, R25, 1.925963033500011079e-08, R24 ;  /* 0x32a5706019187823 */ /* 0x000fe20000000018 */
[----:B------:R-:W-:Y:S01]  /*0d40*/  FADD R25, R17, -R0 ;  /* 0x8000000011197221 */ /* 0x000fe20000000000 */
[-C--:B------:R-:W-:Y:S01]  /*0d50*/  FFMA.RM R19, R28, R13.reuse, 12582913 ;  /* 0x4b4000011c137423 */ /* 0x080fe2000000400d */
[----:B------:R-:W-:Y:S01]  /*0d60*/  FFMA R26, R21, 1.4426950216293334961, -R26 ;  /* 0x3fb8aa3b151a7823 */ /* 0x000fe2000000081a */
[----:B------:R-:W-:Y:S01]  /*0d70*/  SHF.L.U32 R14, R14, 0x17, RZ ;  /* 0x000000170e0e7819 */ /* 0x000fe200000006ff */
[----:B------:R-:W-:Y:S01]  /*0d80*/  FFMA.SAT R28, R25, R12, 0.5 ;  /* 0x3f000000191c7423 */ /* 0x000fe2000000200c */
[----:B------:R2:W3:Y:S01]  /*0d90*/  MUFU.EX2 R15, R20 ;  /* 0x00000014000f7308 */ /* 0x0004e20000000800 */
[----:B------:R-:W-:Y:S01]  /*0da0*/  FFMA R12, R21, 1.925963033500011079e-08, R26 ;  /* 0x32a57060150c7823 */ /* 0x000fe2000000001a */
[----:B------:R-:W-:Y:S01]  /*0db0*/  SHF.L.U32 R21, R9, 0x17, RZ ;  /* 0x0000001709157819 */ /* 0x000fe200000006ff */
[----:B------:R-:W-:-:S04]  /*0dc0*/  FFMA.RM R13, R28, R13, 12582913 ;  /* 0x4b4000011c0d7423 */ /* 0x000fc8000000400d */
[----:B0-----:R-:W-:Y:S01]  /*0dd0*/  FMUL R8, R21, R8 ;  /* 0x0000000815087220 */ /* 0x001fe20000400000 */
[----:B------:R0:W4:Y:S01]  /*0de0*/  MUFU.EX2 R16, R22 ;  /* 0x0000001600107308 */ /* 0x0001220000000800 */
[----:B--2---:R-:W-:Y:S01]  /*0df0*/  FADD R20, R19, -12583039 ;  /* 0xcb40007f13147421 */ /* 0x004fe20000000000 */
[----:B-1----:R-:W-:Y:S01]  /*0e00*/  FMUL R11, R6, R11 ;  /* 0x0000000b060b7220 */ /* 0x002fe20000400000 */
[----:B------:R-:W-:Y:S01]  /*0e10*/  FADD R6, R8, R3 ;  /* 0x0000000308067221 */ /* 0x000fe20000000000 */
[----:B------:R-:W-:Y:S01]  /*0e20*/  SHF.L.U32 R21, R18, 0x17, RZ ;  /* 0x0000001712157819 */ /* 0x000fe200000006ff */
[----:B------:R-:W-:Y:S01]  /*0e30*/  FFMA R20, R23, 1.4426950216293334961, -R20 ;  /* 0x3fb8aa3b17147823 */ /* 0x000fe20000000814 */
[C---:B------:R-:W-:Y:S01]  /*0e40*/  SHF.L.U32 R18, R13.reuse, 0x17, RZ ;  /* 0x000000170d127819 */ /* 0x040fe200000006ff */
[----:B------:R-:W-:Y:S01]  /*0e50*/  FADD R6, R6, R11 ;  /* 0x0000000b06067221 */ /* 0x000fe20000000000 */
[----:B------:R-:W1:Y:S01]  /*0e60*/  MUFU.EX2 R17, R24 ;  /* 0x0000001800117308 */ /* 0x000e620000000800 */
[----:B0-----:R-:W-:Y:S01]  /*0e70*/  FADD R22, R13, -12583039 ;  /* 0xcb40007f0d167421 */ /* 0x001fe20000000000 */
[----:B------:R-:W-:Y:S01]  /*0e80*/  FFMA R23, R23, 1.925963033500011079e-08, R20 ;  /* 0x32a5706017177823 */ /* 0x000fe20000000014 */
[----:B------:R-:W-:Y:S01]  /*0e90*/  SHF.L.U32 R20, R7, 0x17, RZ ;  /* 0x0000001707147819 */ /* 0x000fe200000006ff */
[----:B------:R-:W-:Y:S01]  /*0ea0*/  STG.E desc[UR10][R4.64+-0xc], R11 ;  /* 0xfffff40b04007986 */ /* 0x000fe2000c10190a */
[----:B------:R-:W-:Y:S01]  /*0eb0*/  FFMA R22, R25, 1.4426950216293334961, -R22 ;  /* 0x3fb8aa3b19167823 */ /* 0x000fe20000000816 */
[----:B------:R-:W-:-:S02]  /*0ec0*/  SHF.L.U32 R7, R10, 0x17, RZ ;  /* 0x000000170a077819 */ /* 0x000fc400000006ff */
[----:B------:R-:W0:Y:S01]  /*0ed0*/  MUFU.EX2 R12, R12 ;  /* 0x0000000c000c7308 */ /* 0x000e220000000800 */
[----:B------:R-:W-:Y:S01]  /*0ee0*/  FFMA R22, R25, 1.925963033500011079e-08, R22 ;  /* 0x32a5706019167823 */ /* 0x000fe20000000016 */
[----:B------:R-:W-:Y:S01]  /*0ef0*/  SHF.L.U32 R10, R19, 0x17, RZ ;  /* 0x00000017130a7819 */ /* 0x000fe200000006ff */
[----:B---3--:R-:W-:Y:S01]  /*0f00*/  FMUL R15, R20, R15 ;  /* 0x0000000f140f7220 */ /* 0x008fe20000400000 */
[----:B----4-:R-:W-:Y:S01]  /*0f10*/  FMUL R7, R7, R16 ;  /* 0x0000001007077220 */ /* 0x010fe20000400000 */
[----:B------:R2:W-:Y:S02]  /*0f20*/  STG.E desc[UR10][R4.64+-0x10], R8 ;  /* 0xfffff00804007986 */ /* 0x0005e4000c10190a */
[----:B------:R-:W-:Y:S01]  /*0f30*/  FADD R6, R6, R15 ;  /* 0x0000000f06067221 */ /* 0x000fe20000000000 */
[----:B------:R-:W3:Y:S01]  /*0f40*/  MUFU.EX2 R9, R23 ;  /* 0x0000001700097308 */ /* 0x000ee20000000800 */
[----:B-1----:R-:W-:Y:S01]  /*0f50*/  FMUL R17, R14, R17 ;  /* 0x000000110e117220 */ /* 0x002fe20000400000 */
[----:B------:R-:W-:Y:S01]  /*0f60*/  STG.E desc[UR10][R4.64+-0x8], R15 ;  /* 0xfffff80f04007986 */ /* 0x000fe2000c10190a */
[----:B------:R-:W-:-:S03]  /*0f70*/  FADD R6, R6, R7 ;  /* 0x0000000706067221 */ /* 0x000fc60000000000 */
[----:B------:R-:W-:Y:S01]  /*0f80*/  STG.E desc[UR10][R4.64], R17 ;  /* 0x0000001104007986 */ /* 0x000fe2000c10190a */
[----:B------:R-:W-:Y:S01]  /*0f90*/  FADD R6, R6, R17 ;  /* 0x0000001106067221 */ /* 0x000fe20000000000 */
[----:B------:R-:W1:Y:S01]  /*0fa0*/  MUFU.EX2 R3, R22 ;  /* 0x0000001600037308 */ /* 0x000e620000000800 */
[----:B0-----:R-:W-:Y:S01]  /*0fb0*/  FMUL R21, R21, R12 ;  /* 0x0000000c15157220 */ /* 0x001fe20000400000 */
[----:B--2---:R-:W-:Y:S01]  /*0fc0*/  IADD3 R8, P0, PT, R4, 0x20, RZ ;  /* 0x0000002004087810 */ /* 0x004fe20007f1e0ff */
[----:B------:R0:W-:Y:S02]  /*0fd0*/  STG.E desc[UR10][R4.64+-0x4], R7 ;  /* 0xfffffc0704007986 */ /* 0x0001e4000c10190a */
[----:B------:R-:W-:Y:S02]  /*0fe0*/  FADD R6, R6, R21 ;  /* 0x0000001506067221 */ /* 0x000fe40000000000 */
[----:B------:R2:W-:Y:S01]  /*0ff0*/  STG.E desc[UR10][R4.64+0x4], R21 ;  /* 0x0000041504007986 */ /* 0x0005e2000c10190a */
[----:B---3--:R-:W-:-:S04]  /*1000*/  FMUL R9, R10, R9 ;  /* 0x000000090a097220 */ /* 0x008fc80000400000 */
[----:B------:R-:W-:Y:S01]  /*1010*/  FADD R6, R6, R9 ;  /* 0x0000000906067221 */ /* 0x000fe20000000000 */
[----:B------:R2:W-:Y:S01]  /*1020*/  STG.E desc[UR10][R4.64+0x8], R9 ;  /* 0x0000080904007986 */ /* 0x0005e2000c10190a */
[----:B0-----:R-:W-:Y:S01]  /*1030*/  IADD3.X R7, PT, PT, RZ, R5, RZ, P0, !PT ;  /* 0x00000005ff077210 */ /* 0x001fe200007fe4ff */
[----:B-1----:R-:W-:-:S04]  /*1040*/  FMUL R11, R18, R3 ;  /* 0x00000003120b7220 */ /* 0x002fc80000400000 */
[----:B------:R-:W-:Y:S01]  /*1050*/  FADD R3, R6, R11 ;  /* 0x0000000b06037221 */ /* 0x000fe20000000000 */
[----:B------:R2:W-:Y:S01]  /*1060*/  STG.E desc[UR10][R4.64+0xc], R11 ;  /* 0x00000c0b04007986 */ /* 0x0005e2000c10190a */
[----:B------:R-:W-:Y:S05]  /*1070*/  BRA.U UP1, `(.L_x_18) ;  /* 0xfffffff9015c7547 */ /* 0x000fea000b83ffff */
.L_x_17:
[----:B------:R-:W-:Y:S05]  /*1080*/  BRA.U !UP0, `(.L_x_16) ;  /* 0x0000000508b47547 */ /* 0x000fea000b800000 */
[----:B------:R-:W0:Y:S01]  /*1090*/  LDCU UR4, c[0x0][0x388] ;  /* 0x00007100ff0477ac */ /* 0x000e220008000800 */
[----:B------:R-:W-:Y:S02]  /*10a0*/  UISETP.GE.U32.AND UP0, UPT, UR8, 0x4, UPT ;  /* 0x000000040800788c */ /* 0x000fe4000bf06070 */
[----:B0-----:R-:W-:-:S04]  /*10b0*/  ULOP3.LUT UR5, UR4, 0x3, URZ, 0xc0, !UPT ;  /* 0x0000000304057892 */ /* 0x001fc8000f8ec0ff */
[----:B------:R-:W-:-:S03]  /*10c0*/  UISETP.NE.AND UP1, UPT, UR5, URZ, UPT ;  /* 0x000000ff0500728c */ /* 0x000fc6000bf25270 */
[----:B------:R-:W-:Y:S08]  /*10d0*/  BRA.U !UP0, `(.L_x_19) ;  /* 0x0000000108d47547 */ /* 0x000ff0000b800000 */
[----:B--2---:R-:W0:Y:S02]  /*10e0*/  LDC.64 R4, c[0x0][0x380] ;  /* 0x0000e000ff047b82 */ /* 0x004e240000000a00 */
[----:B0-----:R-:W-:-:S05]  /*10f0*/  IMAD.WIDE.U32 R4, R2, 0x4, R4 ;  /* 0x0000000402047825 */ /* 0x001fca00078e0004 */
[----:B------:R-:W2:Y:S04]  /*1100*/  LDG.E R7, desc[UR10][R4.64] ;  /* 0x0000000a04077981 */ /* 0x000ea8000c1e1900 */
[----:B------:R-:W3:Y:S04]  /*1110*/  LDG.E R9, desc[UR10][R4.64+0x4] ;  /* 0x0000040a04097981 */ /* 0x000ee8000c1e1900 */
[----:B------:R-:W4:Y:S04]  /*1120*/  LDG.E R13, desc[UR10][R4.64+0x8] ;  /* 0x0000080a040d7981 */ /* 0x000f28000c1e1900 */
[----:B------:R-:W5:Y:S01]  /*1130*/  LDG.E R15, desc[UR10][R4.64+0xc] ;  /* 0x00000c0a040f7981 */ /* 0x000f62000c1e1900 */
[----:B------:R-:W-:Y:S01]  /*1140*/  HFMA2 R14, -RZ, RZ, 0.96630859375, -0.0022525787353515625 ;  /* 0x3bbb989dff0e7431 */ /* 0x000fe200000001ff */
[----:B------:R-:W-:-:S02]  /*1150*/  MOV R16, 0x437c0000 ;  /* 0x437c000000107802 */ /* 0x000fc40000000f00 */
[----:B------:R-:W-:Y:S01]  /*1160*/  IADD3 R2, PT, PT, R2, 0x4, RZ ;  /* 0x0000000402027810 */ /* 0x000fe20007ffe0ff */
[----:B--2---:R-:W-:-:S04]  /*1170*/  FADD R8, R7, -R0 ;  /* 0x8000000007087221 */ /* 0x004fc80000000000 */
[----:B------:R-:W-:Y:S01]  /*1180*/  FFMA.SAT R6, R8, R14, 0.5 ;  /* 0x3f00000008067423 */ /* 0x000fe2000000200e */
[----:B---3--:R-:W-:-:S03]  /*1190*/  FADD R11, R9, -R0 ;  /* 0x80000000090b7221 */ /* 0x008fc60000000000 */
[----:B------:R-:W-:Y:S01]  /*11a0*/  FFMA.RM R6, R6, R16, 12582913 ;  /* 0x4b40000106067423 */ /* 0x000fe20000004010 */
[--C-:B----4-:R-:W-:Y:S01]  /*11b0*/  FADD R10, R13, -R0.reuse ;  /* 0x800000000d0a7221 */ /* 0x110fe20000000000 */
[-C--:B------:R-:W-:Y:S02]  /*11c0*/  FFMA.SAT R7, R11, R14.reuse, 0.5 ;  /* 0x3f0000000b077423 */ /* 0x080fe4000000200e */
[----:B------:R-:W-:Y:S01]  /*11d0*/  FADD R9, R6, -12583039 ;  /* 0xcb40007f06097421 */ /* 0x000fe20000000000 */
[----:B-----5:R-:W-:Y:S01]  /*11e0*/  FADD R15, R15, -R0 ;  /* 0x800000000f0f7221 */ /* 0x020fe20000000000 */
[----:B------:R-:W-:Y:S01]  /*11f0*/  FFMA.SAT R13, R10, R14, 0.5 ;  /* 0x3f0000000a0d7423 */ /* 0x000fe2000000200e */
[----:B------:R-:W-:Y:S01]  /*1200*/  FFMA.RM R7, R7, R16, 12582913 ;  /* 0x4b40000107077423 */ /* 0x000fe20000004010 */
[----:B------:R-:W-:Y:S01]  /*1210*/  FFMA R9, R8, 1.4426950216293334961, -R9 ;  /* 0x3fb8aa3b08097823 */ /* 0x000fe20000000809 */
[----:B------:R-:W-:Y:S01]  /*1220*/  FFMA.SAT R14, R15, R14, 0.5 ;  /* 0x3f0000000f0e7423 */ /* 0x000fe2000000200e */
[----:B------:R-:W-:Y:S01]  /*1230*/  SHF.L.U32 R6, R6, 0x17, RZ ;  /* 0x0000001706067819 */ /* 0x000fe200000006ff */
[----:B------:R-:W-:Y:S01]  /*1240*/  FADD R12, R7, -12583039 ;  /* 0xcb40007f070c7421 */ /* 0x000fe20000000000 */
[----:B------:R-:W-:Y:S01]  /*1250*/  FFMA R9, R8, 1.925963033500011079e-08, R9 ;  /* 0x32a5706008097823 */ /* 0x000fe20000000009 */
[-C--:B------:R-:W-:Y:S01]  /*1260*/  FFMA.RM R8, R13, R16.reuse, 12582913 ;  /* 0x4b4000010d087423 */ /* 0x080fe20000004010 */
[----:B------:R-:W-:Y:S01]  /*1270*/  FFMA.RM R14, R14, R16, 12582913 ;  /* 0x4b4000010e0e7423 */ /* 0x000fe20000004010 */
[----:B------:R-:W-:Y:S01]  /*1280*/  FFMA R12, R11, 1.4426950216293334961, -R12 ;  /* 0x3fb8aa3b0b0c7823 */ /* 0x000fe2000000080c */
[----:B------:R-:W-:Y:S01]  /*1290*/  SHF.L.U32 R7, R7, 0x17, RZ ;  /* 0x0000001707077819 */ /* 0x000fe200000006ff */
[----:B------:R-:W-:Y:S01]  /*12a0*/  FADD R13, R8, -12583039 ;  /* 0xcb40007f080d7421 */ /* 0x000fe20000000000 */
[----:B------:R-:W-:Y:S01]  /*12b0*/  FADD R16, R14, -12583039 ;  /* 0xcb40007f0e107421 */ /* 0x000fe20000000000 */
[----:B------:R-:W-:Y:S01]  /*12c0*/  FFMA R12, R11, 1.925963033500011079e-08, R12 ;  /* 0x32a570600b0c7823 */ /* 0x000fe2000000000c */
[----:B------:R-:W0:Y:S01]  /*12d0*/  MUFU.EX2 R9, R9 ;  /* 0x0000000900097308 */ /* 0x000e220000000800 */
[----:B------:R-:W-:Y:S01]  /*12e0*/  FFMA R13, R10, 1.4426950216293334961, -R13 ;  /* 0x3fb8aa3b0a0d7823 */ /* 0x000fe2000000080d */
[----:B------:R-:W-:Y:S01]  /*12f0*/  FFMA R16, R15, 1.4426950216293334961, -R16 ;  /* 0x3fb8aa3b0f107823 */ /* 0x000fe20000000810 */
[----:B------:R-:W-:-:S02]  /*1300*/  SHF.L.U32 R8, R8, 0x17, RZ ;  /* 0x0000001708087819 */ /* 0x000fc400000006ff */
[----:B------:R-:W-:Y:S01]  /*1310*/  FFMA R13, R10, 1.925963033500011079e-08, R13 ;  /* 0x32a570600a0d7823 */ /* 0x000fe2000000000d */
[----:B------:R-:W-:Y:S01]  /*1320*/  FFMA R16, R15, 1.925963033500011079e-08, R16 ;  /* 0x32a570600f107823 */ /* 0x000fe20000000010 */
[----:B------:R-:W-:Y:S01]  /*1330*/  SHF.L.U32 R14, R14, 0x17, RZ ;  /* 0x000000170e0e7819 */ /* 0x000fe200000006ff */
[----:B------:R-:W1:Y:S08]  /*1340*/  MUFU.EX2 R12, R12 ;  /* 0x0000000c000c7308 */ /* 0x000e700000000800 */
[----:B------:R-:W2:Y:S01]  /*1350*/  MUFU.EX2 R13, R13 ;  /* 0x0000000d000d7308 */ /* 0x000ea20000000800 */
[----:B0-----:R-:W-:-:S04]  /*1360*/  FMUL R6, R6, R9 ;  /* 0x0000000906067220 */ /* 0x001fc80000400000 */
[----:B------:R-:W-:Y:S01]  /*1370*/  FADD R3, R3, R6 ;  /* 0x0000000603037221 */ /* 0x000fe20000000000 */
[----:B------:R0:W-:Y:S02]  /*1380*/  STG.E desc[UR10][R4.64], R6 ;  /* 0x0000000604007986 */ /* 0x0001e4000c10190a */
[----:B------:R-:W3:Y:S01]  /*1390*/  MUFU.EX2 R11, R16 ;  /* 0x00000010000b7308 */ /* 0x000ee20000000800 */
[----:B-1----:R-:W-:-:S04]  /*13a0*/  FMUL R7, R7, R12 ;  /* 0x0000000c07077220 */ /* 0x002fc80000400000 */
[----:B------:R-:W-:Y:S01]  /*13b0*/  FADD R3, R3, R7 ;  /* 0x0000000703037221 */ /* 0x000fe20000000000 */
[----:B------:R0:W-:Y:S01]  /*13c0*/  STG.E desc[UR10][R4.64+0x4], R7 ;  /* 0x0000040704007986 */ /* 0x0001e2000c10190a */
[----:B--2---:R-:W-:-:S04]  /*13d0*/  FMUL R8, R8, R13 ;  /* 0x0000000d08087220 */ /* 0x004fc80000400000 */
[----:B------:R-:W-:Y:S01]  /*13e0*/  FADD R3, R3, R8 ;  /* 0x0000000803037221 */ /* 0x000fe20000000000 */
[----:B------:R0:W-:Y:S01]  /*13f0*/  STG.E desc[UR10][R4.64+0x8], R8 ;  /* 0x0000080804007986 */ /* 0x0001e2000c10190a */
[----:B---3--:R-:W-:-:S04]  /*1400*/  FMUL R11, R14, R11 ;  /* 0x0000000b0e0b7220 */ /* 0x008fc80000400000 */
[----:B------:R-:W-:Y:S01]  /*1410*/  FADD R3, R3, R11 ;  /* 0x0000000b03037221 */ /* 0x000fe20000000000 */
[----:B------:R0:W-:Y:S06]  /*1420*/  STG.E desc[UR10][R4.64+0xc], R11 ;  /* 0x00000c0b04007986 */ /* 0x0001ec000c10190a */
.L_x_19:
[----:B------:R-:W-:Y:S05]  /*1430*/  BRA.U !UP1, `(.L_x_16) ;  /* 0x0000000109c87547 */ /* 0x000fea000b800000 */
[----:B------:R-:W-:Y:S02]  /*1440*/  UISETP.NE.AND UP0, UPT, UR5, 0x1, UPT ;  /* 0x000000010500788c */ /* 0x000fe4000bf05270 */
[----:B------:R-:W-:-:S04]  /*1450*/  ULOP3.LUT UR4, UR4, 0x1, URZ, 0xc0, !UPT ;  /* 0x0000000104047892 */ /* 0x000fc8000f8ec0ff */
[----:B------:R-:W-:-:S03]  /*1460*/  UISETP.NE.U32.AND UP1, UPT, UR4, 0x1, UPT ;  /* 0x000000010400788c */ /* 0x000fc6000bf25070 */
[----:B------:R-:W-:Y:S08]  /*1470*/  BRA.U !UP0, `(.L_x_20) ;  /* 0x0000000108747547 */ /* 0x000ff0000b800000 */
[----:B0-2---:R-:W0:Y:S02]  /*1480*/  LDC.64 R4, c[0x0][0x380] ;  /* 0x0000e000ff047b82 */ /* 0x005e240000000a00 */
[----:B0-----:R-:W-:-:S05]  /*1490*/  IMAD.WIDE.U32 R4, R2, 0x4, R4 ;  /* 0x0000000402047825 */ /* 0x001fca00078e0004 */
[----:B------:R-:W2:Y:S04]  /*14a0*/  LDG.E R7, desc[UR10][R4.64] ;  /* 0x0000000a04077981 */ /* 0x000ea8000c1e1900 */
[----:B------:R-:W3:Y:S01]  /*14b0*/  LDG.E R9, desc[UR10][R4.64+0x4] ;  /* 0x0000040a04097981 */ /* 0x000ee2000c1e1900 */
[----:B------:R-:W-:Y:S01]  /*14c0*/  HFMA2 R10, -RZ, RZ, 0.96630859375, -0.0022525787353515625 ;  /* 0x3bbb989dff0a7431 */ /* 0x000fe200000001ff */
[----:B------:R-:W-:Y:S02]  /*14d0*/  MOV R11, 0x437c0000 ;  /* 0x437c0000000b7802 */ /* 0x000fe40000000f00 */
[----:B------:R-:W-:Y:S01]  /*14e0*/  IADD3 R2, PT, PT, R2, 0x2, RZ ;  /* 0x0000000202027810 */ /* 0x000fe20007ffe0ff */
[--C-:B--2---:R-:W-:Y:S01]  /*14f0*/  FADD R7, R7, -R0.reuse ;  /* 0x8000000007077221 */ /* 0x104fe20000000000 */
[----:B---3--:R-:W-:-:S03]  /*1500*/  FADD R9, R9, -R0 ;  /* 0x8000000009097221 */ /* 0x008fc60000000000 */
[-C--:B------:R-:W-:Y:S01]  /*1510*/  FFMA.SAT R6, R7, R10.reuse, 0.5 ;  /* 0x3f00000007067423 */ /* 0x080fe2000000200a */
[----:B------:R-:W-:-:S03]  /*1520*/  FFMA.SAT R10, R9, R10, 0.5 ;  /* 0x3f000000090a7423 */ /* 0x000fc6000000200a */
[-C--:B------:R-:W-:Y:S01]  /*1530*/  FFMA.RM R6, R6, R11.reuse, 12582913 ;  /* 0x4b40000106067423 */ /* 0x080fe2000000400b */
[----:B------:R-:W-:-:S03]  /*1540*/  FFMA.RM R10, R10, R11, 12582913 ;  /* 0x4b4000010a0a7423 */ /* 0x000fc6000000400b */
[C---:B------:R-:W-:Y:S01]  /*1550*/  FADD R8, R6.reuse, -12583039 ;  /* 0xcb40007f06087421 */ /* 0x040fe20000000000 */
[----:B------:R-:W-:Y:S01]  /*1560*/  SHF.L.U32 R6, R6, 0x17, RZ ;  /* 0x0000001706067819 */ /* 0x000fe200000006ff */
[C---:B------:R-:W-:Y:S02]  /*1570*/  FADD R12, R10.reuse, -12583039 ;  /* 0xcb40007f0a0c7421 */ /* 0x040fe40000000000 */
[----:B------:R-:W-:Y:S01]  /*1580*/  FFMA R8, R7, 1.4426950216293334961, -R8 ;  /* 0x3fb8aa3b07087823 */ /* 0x000fe20000000808 */
[----:B------:R-:W-:Y:S01]  /*1590*/  SHF.L.U32 R10, R10, 0x17, RZ ;  /* 0x000000170a0a7819 */ /* 0x000fe200000006ff */
[----:B------:R-:W-:Y:S02]  /*15a0*/  FFMA R12, R9, 1.4426950216293334961, -R12 ;  /* 0x3fb8aa3b090c7823 */ /* 0x000fe4000000080c */
[----:B------:R-:W-:Y:S02]  /*15b0*/  FFMA R8, R7, 1.925963033500011079e-08, R8 ;  /* 0x32a5706007087823 */ /* 0x000fe40000000008 */
[----:B------:R-:W-:-:S02]  /*15c0*/  FFMA R12, R9, 1.925963033500011079e-08, R12 ;  /* 0x32a57060090c7823 */ /* 0x000fc4000000000c */
[----:B------:R-:W0:Y:S08]  /*15d0*/  MUFU.EX2 R7, R8 ;  /* 0x0000000800077308 */ /* 0x000e300000000800 */
[----:B------:R-:W1:Y:S01]  /*15e0*/  MUFU.EX2 R9, R12 ;  /* 0x0000000c00097308 */ /* 0x000e620000000800 */
[----:B0-----:R-:W-:-:S04]  /*15f0*/  FMUL R6, R6, R7 ;  /* 0x0000000706067220 */ /* 0x001fc80000400000 */
[----:B------:R-:W-:Y:S01]  /*1600*/  FADD R3, R3, R6 ;  /* 0x0000000603037221 */ /* 0x000fe20000000000 */
[----:B------:R3:W-:Y:S01]  /*1610*/  STG.E desc[UR10][R4.64], R6 ;  /* 0x0000000604007986 */ /* 0x0007e2000c10190a */
[----:B-1----:R-:W-:-:S04]  /*1620*/  FMUL R9, R10, R9 ;  /* 0x000000090a097220 */ /* 0x002fc80000400000 */
[----:B------:R-:W-:Y:S01]  /*1630*/  FADD R3, R3, R9 ;  /* 0x0000000903037221 */ /* 0x000fe20000000000 */
[----:B------:R3:W-:Y:S06]  /*1640*/  STG.E desc[UR10][R4.64+0x4], R9 ;  /* 0x0000040904007986 */ /* 0x0007ec000c10190a */
.L_x_20:
[----:B------:R-:W-:Y:S05]  /*1650*/  BRA.U UP1, `(.L_x_16) ;  /* 0x0000000101407547 */ /* 0x000fea000b800000 */
[----:B0-23--:R-:W0:Y:S02]  /*1660*/  LDC.64 R4, c[0x0][0x380] ;  /* 0x0000e000ff047b82 */ /* 0x00de240000000a00 */
[----:B0-----:R-:W-:-:S05]  /*1670*/  IMAD.WIDE.U32 R4, R2, 0x4, R4 ;  /* 0x0000000402047825 */ /* 0x001fca00078e0004 */
[----:B------:R-:W2:Y:S01]  /*1680*/  LDG.E R7, desc[UR10][R4.64] ;  /* 0x0000000a04077981 */ /* 0x000ea2000c1e1900 */
[----:B------:R-:W-:Y:S01]  /*1690*/  HFMA2 R2, -RZ, RZ, 0.96630859375, -0.0022525787353515625 ;  /* 0x3bbb989dff027431 */ /* 0x000fe200000001ff */
[----:B------:R-:W-:Y:S01]  /*16a0*/  MOV R9, 0x437c0000 ;  /* 0x437c000000097802 */ /* 0x000fe20000000f00 */
[----:B--2---:R-:W-:-:S04]  /*16b0*/  FADD R7, R7, -R0 ;  /* 0x8000000007077221 */ /* 0x004fc80000000000 */
[----:B------:R-:W-:-:S04]  /*16c0*/  FFMA.SAT R0, R7, R2, 0.5 ;  /* 0x3f00000007007423 */ /* 0x000fc80000002002 */
[----:B------:R-:W-:-:S04]  /*16d0*/  FFMA.RM R0, R0, R9, 12582913 ;  /* 0x4b40000100007423 */ /* 0x000fc80000004009 */
[C---:B------:R-:W-:Y:S01]  /*16e0*/  FADD R2, R0.reuse, -12583039 ;  /* 0xcb40007f00027421 */ /* 0x040fe20000000000 */
[----:B------:R-:W-:-:S03]  /*16f0*/  SHF.L.U32 R0, R0, 0x17, RZ ;  /* 0x0000001700007819 */ /* 0x000fc600000006ff */
[----:B------:R-:W-:-:S04]  /*1700*/  FFMA R2, R7, 1.4426950216293334961, -R2 ;  /* 0x3fb8aa3b07027823 */ /* 0x000fc80000000802 */
[----:B------:R-:W-:-:S04]  /*1710*/  FFMA R2, R7, 1.925963033500011079e-08, R2 ;  /* 0x32a5706007027823 */ /* 0x000fc80000000002 */
[----:B------:R-:W0:Y:S02]  /*1720*/  MUFU.EX2 R7, R2 ;  /* 0x0000000200077308 */ /* 0x000e240000000800 */
[----:B0-----:R-:W-:-:S04]  /*1730*/  FMUL R0, R0, R7 ;  /* 0x0000000700007220 */ /* 0x001fc80000400000 */
[----:B------:R-:W-:Y:S01]  /*1740*/  FADD R3, R3, R0 ;  /* 0x0000000003037221 */ /* 0x000fe20000000000 */
[----:B------:R1:W-:Y:S06]  /*1750*/  STG.E desc[UR10][R4.64], R0 ;  /* 0x0000000004007986 */ /* 0x0003ec000c10190a */
.L_x_16:
[----:B-1----:R-:W1:Y:S02]  /*1760*/  LDC R0, c[0x0][0x388] ;  /* 0x0000e200ff007b82 */ /* 0x002e640000000800 */
[----:B-1----:R-:W-:-:S13]  /*1770*/  ISETP.GE.AND P0, PT, R0, 0x1, PT ;  /* 0x000000010000780c */ /* 0x002fda0003f06270 */
[----:B------:R-:W-:Y:S05]  /*1780*/  @!P0 EXIT ;  /* 0x000000000000894d */ /* 0x000fea0003800000 */
[C---:B------:R-:W-:Y:S01]  /*1790*/  ISETP.GE.U32.AND P0, PT, R0.reuse, 0x10, PT ;  /* 0x000000100000780c */ /* 0x040fe20003f06070 */
[----:B------:R-:W-:Y:S01]  /*17a0*/  HFMA2 R2, -RZ, RZ, 0, 0 ;  /* 0x00000000ff027431 */ /* 0x000fe200000001ff */
[----:B------:R-:W-:-:S11]  /*17b0*/  LOP3.LUT R10, R0, 0xf, RZ, 0xc0, !PT ;  /* 0x0000000f000a7812 */ /* 0x000fd600078ec0ff */
[----:B------:R-:W-:Y:S05]  /*17c0*/  @!P0 BRA `(.L_x_21) ;  /* 0x0000000c00948947 */ /* 0x000fea0003800000 */
[----:B------:R-:W1:Y:S01]  /*17d0*/  LDCU.64 UR4, c[0x0][0x380] ;  /* 0x00007000ff0477ac */ /* 0x000e620008000a00 */
[----:B------:R-:W-:-:S04]  /*17e0*/  LOP3.LUT R2, R0, 0x7ffffff0, RZ, 0xc0, !PT ;  /* 0x7ffffff000027812 */ /* 0x000fc800078ec0ff */
[----:B0--3--:R-:W-:Y:S01]  /*17f0*/  IADD3 R6, PT, PT, -R2, RZ, RZ ;  /* 0x000000ff02067210 */ /* 0x009fe20007ffe1ff */
[----:B-1----:R-:W-:-:S04]  /*1800*/  UIADD3 UR4, UP0, UPT, UR4, 0x20, URZ ;  /* 0x0000002004047890 */ /* 0x002fc8000ff1e0ff */
[----:B------:R-:W-:Y:S02]  /*1810*/  UIADD3.X UR5, UPT, UPT, URZ, UR5, URZ, UP0, !UPT ;  /* 0x00000005ff057290 */ /* 0x000fe400087fe4ff */
[----:B------:R-:W-:-:S04]  /*1820*/  MOV R0, UR4 ;  /* 0x0000000400007c02 */ /* 0x000fc80008000f00 */
[----:B------:R-:W-:-:S07]  /*1830*/  MOV R7, UR5 ;  /* 0x0000000500077c02 */ /* 0x000fce0008000f00 */
.L_x_38:
[----:B-12---:R-:W-:Y:S02]  /*1840*/  MOV R4, R0 ;  /* 0x0000000000047202 */ /* 0x006fe40000000f00 */
[----:B------:R-:W-:-:S05]  /*1850*/  MOV R5, R7 ;  /* 0x0000000700057202 */ /* 0x000fca0000000f00 */
[----:B------:R-:W2:Y:S01]  /*1860*/  LDG.E R0, desc[UR10][R4.64+-0x20] ;  /* 0xffffe00a04007981 */ /* 0x000ea2000c1e1900 */
[----:B------:R-:W0:Y:S01]  /*1870*/  MUFU.RCP R8, R3 ;  /* 0x0000000300087308 */ /* 0x000e220000001000 */
[----:B------:R-:W-:-:S04]  /*1880*/  IADD3 R6, PT, PT, R6, 0x10, RZ ;  /* 0x0000001006067810 */ /* 0x000fc80007ffe0ff */
[----:B------:R-:W-:Y:S01]  /*1890*/  ISETP.NE.AND P2, PT, R6, RZ, PT ;  /* 0x000000ff0600720c */ /* 0x000fe20003f45270 */
[----:B0-----:R-:W-:-:S04]  /*18a0*/  FFMA R7, R8, -R3, 1 ;  /* 0x3f80000008077423 */ /* 0x001fc80000000803 */
[----:B------:R-:W-:Y:S01]  /*18b0*/  FFMA R7, R8, R7, R8 ;  /* 0x0000000708077223 */ /* 0x000fe20000000008 */
[----:B--2---:R-:W0:Y:S03]  /*18c0*/  FCHK P0, R0, R3 ;  /* 0x0000000300007302 */ /* 0x004e260000000000 */
[----:B------:R-:W-:-:S04]  /*18d0*/  FFMA R8, R0, R7, RZ ;  /* 0x0000000700087223 */ /* 0x000fc800000000ff */
[----:B------:R-:W-:-:S04]  /*18e0*/  FFMA R9, R8, -R3, R0 ;  /* 0x8000000308097223 */ /* 0x000fc80000000000 */
[----:B------:R-:W-:Y:S01]  /*18f0*/  FFMA R7, R7, R9, R8 ;  /* 0x0000000907077223 */ /* 0x000fe20000000008 */
[----:B0-----:R-:W-:Y:S06]  /*1900*/  @!P0 BRA `(.L_x_22) ;  /* 0x0000000000088947 */ /* 0x001fec0003800000 */
[----:B------:R-:W-:-:S07]  /*1910*/  MOV R8, 0x1930 ;  /* 0x0000193000087802 */ /* 0x000fce0000000f00 */
[----:B------:R-:W-:Y:S05]  /*1920*/  CALL.REL.NOINC `($__internal_0_$__cuda_sm3x_div_rn_noftz_f32_slowpath) ;  /* 0x00000018006c7944 */ /* 0x000fea0003c00000 */
.L_x_22:
[----:B------:R-:W2:Y:S01]  /*1930*/  LDG.E R11, desc[UR10][R4.64+-0x1c] ;  /* 0xffffe40a040b7981 */ /* 0x000ea2000c1e1900 */
[----:B------:R-:W0:Y:S03]  /*1940*/  MUFU.RCP R0, R3 ;  /* 0x0000000300007308 */ /* 0x000e260000001000 */
[----:B------:R1:W-:Y:S01]  /*1950*/  STG.E desc[UR10][R4.64+-0x20], R7 ;  /* 0xffffe00704007986 */ /* 0x0003e2000c10190a */
[----:B0-----:R-:W-:-:S04]  /*1960*/  FFMA R9, R0, -R3, 1 ;  /* 0x3f80000000097423 */ /* 0x001fc80000000803 */
[----:B------:R-:W-:Y:S01]  /*1970*/  FFMA R0, R0, R9, R0 ;  /* 0x0000000900007223 */ /* 0x000fe20000000000 */
[----:B--2---:R-:W0:Y:S03]  /*1980*/  FCHK P0, R11, R3 ;  /* 0x000000030b007302 */ /* 0x004e260000000000 */
[----:B------:R-:W-:-:S04]  /*1990*/  FFMA R8, R0, R11, RZ ;  /* 0x0000000b00087223 */ /* 0x000fc800000000ff */
[----:B------:R-:W-:-:S04]  /*19a0*/  FFMA R9, R8, -R3, R11 ;  /* 0x8000000308097223 */ /* 0x000fc8000000000b */
[----:B------:R-:W-:Y:S01]  /*19b0*/  FFMA R9, R0, R9, R8 ;  /* 0x0000000900097223 */ /* 0x000fe20000000008 */
[----:B01----:R-:W-:Y:S06]  /*19c0*/  @!P0 BRA `(.L_x_23) ;  /* 0x0000000000108947 */ /* 0x003fec0003800000 */
[----:B------:R-:W-:Y:S02]  /*19d0*/  MOV R0, R11 ;  /* 0x0000000b00007202 */ /* 0x000fe40000000f00 */
[----:B------:R-:W-:-:S07]  /*19e0*/  MOV R8, 0x1a00 ;  /* 0x00001a0000087802 */ /* 0x000fce0000000f00 */
[----:B------:R-:W-:Y:S05]  /*19f0*/  CALL.REL.NOINC `($__internal_0_$__cuda_sm3x_div_rn_noftz_f32_slowpath) ;  /* 0x0000001800387944 */ /* 0x000fea0003c00000 */
[----:B------:R-:W-:-:S07]  /*1a00*/  MOV R9, R7 ;  /* 0x0000000700097202 */ /* 0x000fce0000000f00 */
.L_x_23:
        /* <DEDUP_REMOVED lines=13> */
.L_x_24:
        /* <DEDUP_REMOVED lines=14> */
.L_x_25:
        /* <DEDUP_REMOVED lines=13> */
.L_x_26:
        /* <DEDUP_REMOVED lines=14> */
.L_x_27:
        /* <DEDUP_REMOVED lines=13> */
.L_x_28:
        /* <DEDUP_REMOVED lines=14> */
.L_x_29:
        /* <DEDUP_REMOVED lines=13> */
.L_x_30:
        /* <DEDUP_REMOVED lines=14> */
.L_x_31:
        /* <DEDUP_REMOVED lines=13> */
.L_x_32:
        /* <DEDUP_REMOVED lines=14> */
.L_x_33:
        /* <DEDUP_REMOVED lines=13> */
.L_x_34:
        /* <DEDUP_REMOVED lines=14> */
.L_x_35:
        /* <DEDUP_REMOVED lines=13> */
.L_x_36:
        /* <DEDUP_REMOVED lines=14> */
.L_x_37:
[----:B------:R1:W-:Y:S01]  /*25e0*/  STG.E desc[UR10][R4.64+0x1c], R9 ;  /* 0x00001c0904007986 */ /* 0x0003e2000c10190a */
[----:B------:R-:W-:-:S04]  /*25f0*/  IADD3 R0, P0, PT, R4, 0x40, RZ ;  /* 0x0000004004007810 */ /* 0x000fc80007f1e0ff */
[----:B------:R-:W-:Y:S01]  /*2600*/  IADD3.X R7, PT, PT, RZ, R5, RZ, P0, !PT ;  /* 0x00000005ff077210 */ /* 0x000fe200007fe4ff */
[----:B------:R-:W-:Y:S08]  /*2610*/  @P2 BRA `(.L_x_38) ;  /* 0xfffffff000882947 */ /* 0x000ff0000383ffff */
.L_x_21:
[----:B------:R-:W-:-:S13]  /*2620*/  ISETP.NE.AND P0, PT, R10, RZ, PT ;  /* 0x000000ff0a00720c */ /* 0x000fda0003f05270 */
[----:B------:R-:W-:Y:S05]  /*2630*/  @!P0 EXIT ;  /* 0x000000000000894d */ /* 0x000fea0003800000 */
[----:B------:R-:W4:Y:S01]  /*2640*/  LDCU UR4, c[0x0][0x388] ;  /* 0x00007100ff0477ac */ /* 0x000f220008000800 */
[----:B------:R-:W-:Y:S01]  /*2650*/  ISETP.GE.U32.AND P0, PT, R10, 0x8, PT ;  /* 0x000000080a00780c */ /* 0x000fe20003f06070 */
[----:B----4-:R-:W-:-:S12]  /*2660*/  ULOP3.LUT UR4, UR4, 0x7, URZ, 0xc0, !UPT ;  /* 0x0000000704047892 */ /* 0x010fd8000f8ec0ff */
[----:B------:R-:W-:Y:S05]  /*2670*/  @!P0 BRA `(.L_x_39) ;  /* 0x0000000400bc8947 */ /* 0x000fea0003800000 */
[----:B0123--:R-:W0:Y:S02]  /*2680*/  LDC.64 R4, c[0x0][0x380] ;  /* 0x0000e000ff047b82 */ /* 0x00fe240000000a00 */
[----:B0-----:R-:W-:-:S05]  /*2690*/  IMAD.WIDE.U32 R4, R2, 0x4, R4 ;  /* 0x0000000402047825 */ /* 0x001fca00078e0004 */
[----:B------:R-:W2:Y:S01]  /*26a0*/  LDG.E R9, desc[UR10][R4.64] ;  /* 0x0000000a04097981 */ /* 0x000ea2000c1e1900 */
[----:B------:R-:W0:Y:S02]  /*26b0*/  MUFU.RCP R0, R3 ;  /* 0x0000000300007308 */ /* 0x000e240000001000 */
[----:B0-----:R-:W-:-:S04]  /*26c0*/  FFMA R7, R0, -R3, 1 ;  /* 0x3f80000000077423 */ /* 0x001fc80000000803 */
[----:B------:R-:W-:Y:S02]  /*26d0*/  FFMA R0, R0, R7, R0 ;  /* 0x0000000700007223 */ /* 0x000fe40000000000 */
[----:B--2---:R-:W0:Y:S02]  /*26e0*/  FCHK P0, R9, R3 ;  /* 0x0000000309007302 */ /* 0x004e240000000000 */
[----:B------:R-:W-:-:S04]  /*26f0*/  FFMA R6, R0, R9, RZ ;  /* 0x0000000900067223 */ /* 0x000fc800000000ff */
[----:B------:R-:W-:-:S04]  /*2700*/  FFMA R7, R6, -R3, R9 ;  /* 0x8000000306077223 */ /* 0x000fc80000000009 */
[----:B------:R-:W-:Y:S01]  /*2710*/  FFMA R7, R0, R7, R6 ;  /* 0x0000000700077223 */ /* 0x000fe20000000006 */
[----:B0-----:R-:W-:Y:S06]  /*2720*/  @!P0 BRA `(.L_x_40) ;  /* 0x00000000000c8947 */ /* 0x001fec0003800000 */
[----:B------:R-:W-:Y:S02]  /*2730*/  MOV R0, R9 ;  /* 0x0000000900007202 */ /* 0x000fe40000000f00 */
[----:B------:R-:W-:-:S07]  /*2740*/  MOV R8, 0x2760 ;  /* 0x0000276000087802 */ /* 0x000fce0000000f00 */
[----:B------:R-:W-:Y:S05]  /*2750*/  CALL.REL.NOINC `($__internal_0_$__cuda_sm3x_div_rn_noftz_f32_slowpath) ;  /* 0x0000000800e07944 */ /* 0x000fea0003c00000 */
.L_x_40:
        /* <DEDUP_REMOVED lines=14> */
.L_x_41:
        /* <DEDUP_REMOVED lines=13> */
.L_x_42:
        /* <DEDUP_REMOVED lines=14> */
.L_x_43:
        /* <DEDUP_REMOVED lines=13> */
.L_x_44:
        /* <DEDUP_REMOVED lines=14> */
.L_x_45:
        /* <DEDUP_REMOVED lines=13> */
.L_x_46:
        /* <DEDUP_REMOVED lines=14> */
.L_x_47:
[----:B------:R4:W-:Y:S01]  /*2d50*/  STG.E desc[UR10][R4.64+0x1c], R9 ;  /* 0x00001c0904007986 */ /* 0x0009e2000c10190a */
[----:B------:R-:W-:-:S07]  /*2d60*/  IADD3 R2, PT, PT, R2, 0x8, RZ ;  /* 0x0000000802027810 */ /* 0x000fce0007ffe0ff */
.L_x_39:
[----:B------:R-:W-:-:S13]  /*2d70*/  ISETP.NE.AND P0, PT, RZ, UR4, PT ;  /* 0x00000004ff007c0c */ /* 0x000fda000bf05270 */
[----:B------:R-:W-:Y:S05]  /*2d80*/  @!P0 EXIT ;  /* 0x000000000000894d */ /* 0x000fea0003800000 */
[----:B------:R-:W5:Y:S01]  /*2d90*/  LDCU UR5, c[0x0][0x388] ;  /* 0x00007100ff0577ac */ /* 0x000f620008000800 */
[----:B------:R-:W-:Y:S02]  /*2da0*/  UISETP.GE.U32.AND UP0, UPT, UR4, 0x4, UPT ;  /* 0x000000040400788c */ /* 0x000fe4000bf06070 */
[----:B-----5:R-:W-:-:S07]  /*2db0*/  ULOP3.LUT UR5, UR5, 0x3, URZ, 0xc0, !UPT ;  /* 0x0000000305057892 */ /* 0x020fce000f8ec0ff */
[----:B------:R-:W-:Y:S05]  /*2dc0*/  BRA.U !UP0, `(.L_x_48) ;  /* 0x0000000108e47547 */ /* 0x000fea000b800000 */
[----:B01234-:R-:W0:Y:S02]  /*2dd0*/  LDC.64 R4, c[0x0][0x380] ;  /* 0x0000e000ff047b82 */ /* 0x01fe240000000a00 */
        /* <DEDUP_REMOVED lines=13> */
.L_x_49:
        /* <DEDUP_REMOVED lines=14> */
.L_x_50:
        /* <DEDUP_REMOVED lines=13> */
.L_x_51:
        /* <DEDUP_REMOVED lines=14> */
.L_x_52:
[----:B------:R0:W-:Y:S01]  /*3140*/  STG.E desc[UR10][R4.64+0xc], R9 ;  /* 0x00000c0904007986 */ /* 0x0001e2000c10190a */
[----:B------:R-:W-:-:S07]  /*3150*/  IADD3 R2, PT, PT, R2, 0x4, RZ ;  /* 0x0000000402027810 */ /* 0x000fce0007ffe0ff */
.L_x_48:
[----:B------:R-:W-:-:S13]  /*3160*/  ISETP.NE.AND P0, PT, RZ, UR5, PT ;  /* 0x00000005ff007c0c */ /* 0x000fda000bf05270 */
[----:B------:R-:W-:Y:S05]  /*3170*/  @!P0 EXIT ;  /* 0x000000000000894d */ /* 0x000fea0003800000 */
[----:B01234-:R-:W0:Y:S01]  /*3180*/  LDC.64 R4, c[0x0][0x380] ;  /* 0x0000e000ff047b82 */ /* 0x01fe220000000a00 */
[----:B------:R-:W-:Y:S01]  /*3190*/  UIADD3 UR4, UPT, UPT, -UR5, URZ, URZ ;  /* 0x000000ff05047290 */ /* 0x000fe2000fffe1ff */
[----:B0-----:R-:W-:-:S11]  /*31a0*/  IMAD.WIDE.U32 R4, R2, 0x4, R4 ;  /* 0x0000000402047825 */ /* 0x001fd600078e0004 */
.L_x_54:
[----:B------:R-:W2:Y:S01]  /*31b0*/  LDG.E R9, desc[UR10][R4.64] ;  /* 0x0000000a04097981 */ /* 0x000ea2000c1e1900 */
[----:B------:R-:W0:Y:S01]  /*31c0*/  MUFU.RCP R0, R3 ;  /* 0x0000000300007308 */ /* 0x000e220000001000 */
[----:B------:R-:W-:-:S04]  /*31d0*/  UIADD3 UR4, UPT, UPT, UR4, 0x1, URZ ;  /* 0x0000000104047890 */ /* 0x000fc8000fffe0ff */
[----:B------:R-:W-:Y:S01]  /*31e0*/  UISETP.NE.AND UP0, UPT, UR4, URZ, UPT ;  /* 0x000000ff0400728c */ /* 0x000fe2000bf05270 */
[----:B0-----:R-:W-:-:S04]  /*31f0*/  FFMA R7, R0, -R3, 1 ;  /* 0x3f80000000077423 */ /* 0x001fc80000000803 */
[----:B------:R-:W-:Y:S01]  /*3200*/  FFMA R0, R0, R7, R0 ;  /* 0x0000000700007223 */ /* 0x000fe20000000000 */
[----:B--2---:R-:W0:Y:S03]  /*3210*/  FCHK P0, R9, R3 ;  /* 0x0000000309007302 */ /* 0x004e260000000000 */
[----:B------:R-:W-:-:S04]  /*3220*/  FFMA R2, R0, R9, RZ ;  /* 0x0000000900027223 */ /* 0x000fc800000000ff */
[----:B------:R-:W-:-:S04]  /*3230*/  FFMA R7, R2, -R3, R9 ;  /* 0x8000000302077223 */ /* 0x000fc80000000009 */
[----:B------:R-:W-:Y:S01]  /*3240*/  FFMA R7, R0, R7, R2 ;  /* 0x0000000700077223 */ /* 0x000fe20000000002 */
[----:B0-----:R-:W-:Y:S06]  /*3250*/  @!P0 BRA `(.L_x_53) ;  /* 0x00000000000c8947 */ /* 0x001fec0003800000 */
[----:B------:R-:W-:Y:S02]  /*3260*/  MOV R0, R9 ;  /* 0x0000000900007202 */ /* 0x000fe40000000f00 */
[----:B------:R-:W-:-:S07]  /*3270*/  MOV R8, 0x3290 ;  /* 0x0000329000087802 */ /* 0x000fce0000000f00 */
[----:B------:R-:W-:Y:S05]  /*3280*/  CALL.REL.NOINC `($__internal_0_$__cuda_sm3x_div_rn_noftz_f32_slowpath) ;  /* 0x0000000000147944 */ /* 0x000fea0003c00000 */
.L_x_53:
[----:B------:R0:W-:Y:S02]  /*3290*/  STG.E desc[UR10][R4.64], R7 ;  /* 0x0000000704007986 */ /* 0x0001e4000c10190a */
[----:B0-----:R-:W-:-:S04]  /*32a0*/  IADD3 R4, P0, PT, R4, 0x4, RZ ;  /* 0x0000000404047810 */ /* 0x001fc80007f1e0ff */
[----:B------:R-:W-:Y:S01]  /*32b0*/  IADD3.X R5, PT, PT, RZ, R5, RZ, P0, !PT ;  /* 0x00000005ff057210 */ /* 0x000fe200007fe4ff */
[----:B------:R-:W-:Y:S08]  /*32c0*/  BRA.U UP0, `(.L_x_54) ;  /* 0xfffffffd00b87547 */ /* 0x000ff0000b83ffff */
[----:B------:R-:W-:Y:S05]  /*32d0*/  EXIT ;  /* 0x000000000000794d */ /* 0x000fea0003800000 */
        .weak           $__internal_0_$__cuda_sm3x_div_rn_noftz_f32_slowpath
        .type           $__internal_0_$__cuda_sm3x_div_rn_noftz_f32_slowpath,@function
        .size           $__internal_0_$__cuda_sm3x_div_rn_noftz_f32_slowpath,(.L_x_72 - $__internal_0_$__cuda_sm3x_div_rn_noftz_f32_slowpath)
$__internal_0_$__cuda_sm3x_div_rn_noftz_f32_slowpath:
[----:B------:R-:W-:Y:S02]  /*32e0*/  SHF.R.U32.HI R7, RZ, 0x17, R3 ;  /* 0x00000017ff077819 */ /* 0x000fe40000011603 */
[----:B------:R-:W-:Y:S02]  /*32f0*/  SHF.R.U32.HI R9, RZ, 0x17, R0 ;  /* 0x00000017ff097819 */ /* 0x000fe40000011600 */
[----:B------:R-:W-:Y:S02]  /*3300*/  LOP3.LUT R7, R7, 0xff, RZ, 0xc0, !PT ;  /* 0x000000ff07077812 */ /* 0x000fe400078ec0ff */
[----:B------:R-:W-:Y:S02]  /*3310*/  LOP3.LUT R13, R9, 0xff, RZ, 0xc0, !PT ;  /* 0x000000ff090d7812 */ /* 0x000fe400078ec0ff */
[----:B------:R-:W-:Y:S02]  /*3320*/  IADD3 R14, PT, PT, R7, -0x1, RZ ;  /* 0xffffffff070e7810 */ /* 0x000fe40007ffe0ff */
[----:B------:R-:W-:-:S02]  /*3330*/  IADD3 R12, PT, PT, R13, -0x1, RZ ;  /* 0xffffffff0d0c7810 */ /* 0x000fc40007ffe0ff */
[----:B------:R-:W-:Y:S02]  /*3340*/  ISETP.GT.U32.AND P0, PT, R14, 0xfd, PT ;  /* 0x000000fd0e00780c */ /* 0x000fe40003f04070 */
[----:B------:R-:W-:Y:S02]  /*3350*/  MOV R11, R3 ;  /* 0x00000003000b7202 */ /* 0x000fe40000000f00 */
[----:B------:R-:W-:-:S13]  /*3360*/  ISETP.GT.U32.OR P0, PT, R12, 0xfd, P0 ;  /* 0x000000fd0c00780c */ /* 0x000fda0000704470 */
[----:B------:R-:W-:Y:S01]  /*3370*/  @!P0 MOV R9, RZ ;  /* 0x000000ff00098202 */ /* 0x000fe20000000f00 */
[----:B------:R-:W-:Y:S06]  /*3380*/  @!P0 BRA `(.L_x_55) ;  /* 0x00000000005c8947 */ /* 0x000fec0003800000 */
[----:B------:R-:W-:Y:S02]  /*3390*/  FSETP.GTU.FTZ.AND P0, PT, |R0|, +INF , PT ;  /* 0x7f8000000000780b */ /* 0x000fe40003f1c200 */
[----:B------:R-:W-:-:S04]  /*33a0*/  FSETP.GTU.FTZ.AND P1, PT, |R3|, +INF , PT ;  /* 0x7f8000000300780b */ /* 0x000fc80003f3c200 */
[----:B------:R-:W-:-:S13]  /*33b0*/  PLOP3.LUT P0, PT, P0, P1, PT, 0xf8, 0x8f ;  /* 0x00000000008f781c */ /* 0x000fda0000703f70 */
[----:B------:R-:W-:Y:S05]  /*33c0*/  @P0 BRA `(.L_x_56) ;  /* 0x0000000400440947 */ /* 0x000fea0003800000 */
[----:B------:R-:W-:-:S13]  /*33d0*/  LOP3.LUT P0, RZ, R11, 0x7fffffff, R0, 0xc8, !PT ;  /* 0x7fffffff0bff7812 */ /* 0x000fda000780c800 */
[----:B------:R-:W-:Y:S05]  /*33e0*/  @!P0 BRA `(.L_x_57) ;  /* 0x0000000400348947 */ /* 0x000fea0003800000 */
[C---:B------:R-:W-:Y:S02]  /*33f0*/  FSETP.NEU.FTZ.AND P3, PT, |R0|.reuse, +INF , PT ;  /* 0x7f8000000000780b */ /* 0x040fe40003f7d200 */
[----:B------:R-:W-:Y:S02]  /*3400*/  FSETP.NEU.FTZ.AND P1, PT, |R3|, +INF , PT ;  /* 0x7f8000000300780b */ /* 0x000fe40003f3d200 */
[----:B------:R-:W-:-:S11]  /*3410*/  FSETP.NEU.FTZ.AND P0, PT, |R0|, +INF , PT ;  /* 0x7f8000000000780b */ /* 0x000fd60003f1d200 */
[----:B------:R-:W-:Y:S05]  /*3420*/  @!P1 BRA !P3, `(.L_x_57) ;  /* 0x0000000400249947 */ /* 0x000fea0005800000 */
[----:B------:R-:W-:-:S04]  /*3430*/  LOP3.LUT P3, RZ, R0, 0x7fffffff, RZ, 0xc0, !PT ;  /* 0x7fffffff00ff7812 */ /* 0x000fc8000786c0ff */
[----:B------:R-:W-:-:S13]  /*3440*/  PLOP3.LUT P1, PT, P1, P3, PT, 0x2f, 0xf2 ;  /* 0x0000000000f2781c */ /* 0x000fda0000f26577 */
[----:B------:R-:W-:Y:S05]  /*3450*/  @P1 BRA `(.L_x_58) ;  /* 0x0000000400101947 */ /* 0x000fea0003800000 */
[----:B------:R-:W-:-:S04]  /*3460*/  LOP3.LUT P1, RZ, R11, 0x7fffffff, RZ, 0xc0, !PT ;  /* 0x7fffffff0bff7812 */ /* 0x000fc8000782c0ff */
[----:B------:R-:W-:-:S13]  /*3470*/  PLOP3.LUT P0, PT, P0, P1, PT, 0x2f, 0xf2 ;  /* 0x0000000000f2781c */ /* 0x000fda0000702577 */
[----:B------:R-:W-:Y:S05]  /*3480*/  @P0 BRA `(.L_x_59) ;  /* 0x0000000000f80947 */ /* 0x000fea0003800000 */
[----:B------:R-:W-:Y:S02]  /*3490*/  ISETP.GE.AND P0, PT, R12, RZ, PT ;  /* 0x000000ff0c00720c */ /* 0x000fe40003f06270 */
[----:B------:R-:W-:-:S11]  /*34a0*/  ISETP.GE.AND P1, PT, R14, RZ, PT ;  /* 0x000000ff0e00720c */ /* 0x000fd60003f26270 */
[----:B------:R-:W-:Y:S01]  /*34b0*/  @P0 MOV R9, RZ ;  /* 0x000000ff00090202 */ /* 0x000fe20000000f00 */
[----:B------:R-:W-:Y:S01]  /*34c0*/  @!P0 FFMA R0, R0, 1.84467440737095516160e+19, RZ ;  /* 0x5f80000000008823 */ /* 0x000fe200000000ff */
[----:B------:R-:W-:Y:S01]  /*34d0*/  @!P0 MOV R9, 0xffffffc0 ;  /* 0xffffffc000098802 */ /* 0x000fe20000000f00 */
[----:B------:R-:W-:-:S03]  /*34e0*/  @!P1 FFMA R11, R3, 1.84467440737095516160e+19, RZ ;  /* 0x5f800000030b9823 */ /* 0x000fc600000000ff */
[----:B------:R-:W-:-:S07]  /*34f0*/  @!P1 IADD3 R9, PT, PT, R9, 0x40, RZ ;  /* 0x0000004009099810 */ /* 0x000fce0007ffe0ff */
.L_x_55:
[----:B------:R-:W-:Y:S02]  /*3500*/  LEA R12, R7, 0xc0800000, 0x17 ;  /* 0xc0800000070c7811 */ /* 0x000fe400078eb8ff */
[----:B------:R-:W-:Y:S02]  /*3510*/  IADD3 R13, PT, PT, R13, -0x7f, RZ ;  /* 0xffffff810d0d7810 */ /* 0x000fe40007ffe0ff */
[----:B------:R-:W-:-:S03]  /*3520*/  IADD3 R14, PT, PT, -R12, R11, RZ ;  /* 0x0000000b0c0e7210 */ /* 0x000fc60007ffe1ff */
[C---:B------:R-:W-:Y:S01]  /*3530*/  IMAD R0, R13.reuse, -0x800000, R0 ;  /* 0xff8000000d007824 */ /* 0x040fe200078e0200 */
[----:B------:R0:W1:Y:S01]  /*3540*/  MUFU.RCP R11, R14 ;  /* 0x0000000e000b7308 */ /* 0x0000620000001000 */
[----:B------:R-:W-:Y:S01]  /*3550*/  FADD.FTZ R15, -R14, -RZ ;  /* 0x800000ff0e0f7221 */ /* 0x000fe20000010100 */
[----:B0-----:R-:W-:-:S04]  /*3560*/  IADD3 R14, PT, PT, R13, 0x7f, -R7 ;  /* 0x0000007f0d0e7810 */ /* 0x001fc80007ffe807 */
[----:B------:R-:W-:Y:S01]  /*3570*/  IADD3 R14, PT, PT, R14, R9, RZ ;  /* 0x000000090e0e7210 */ /* 0x000fe20007ffe0ff */
[----:B-1----:R-:W-:-:S04]  /*3580*/  FFMA R12, R11, R15, 1 ;  /* 0x3f8000000b0c7423 */ /* 0x002fc8000000000f */
[----:B------:R-:W-:-:S04]  /*3590*/  FFMA R11, R11, R12, R11 ;  /* 0x0000000c0b0b7223 */ /* 0x000fc8000000000b */
[----:B------:R-:W-:-:S04]  /*35a0*/  FFMA R12, R0, R11, RZ ;  /* 0x0000000b000c7223 */ /* 0x000fc800000000ff */
[----:B------:R-:W-:-:S04]  /*35b0*/  FFMA R16, R15, R12, R0 ;  /* 0x0000000c0f107223 */ /* 0x000fc80000000000 */
[----:B------:R-:W-:-:S04]  /*35c0*/  FFMA R12, R11, R16, R12 ;  /* 0x000000100b0c7223 */ /* 0x000fc8000000000c */
[----:B------:R-:W-:-:S04]  /*35d0*/  FFMA R15, R15, R12, R0 ;  /* 0x0000000c0f0f7223 */ /* 0x000fc80000000000 */
[----:B------:R-:W-:-:S05]  /*35e0*/  FFMA R0, R11, R15, R12 ;  /* 0x0000000f0b007223 */ /* 0x000fca000000000c */
[----:B------:R-:W-:-:S04]  /*35f0*/  SHF.R.U32.HI R7, RZ, 0x17, R0 ;  /* 0x00000017ff077819 */ /* 0x000fc80000011600 */
[----:B------:R-:W-:-:S04]  /*3600*/  LOP3.LUT R7, R7, 0xff, RZ, 0xc0, !PT ;  /* 0x000000ff07077812 */ /* 0x000fc800078ec0ff */
[----:B------:R-:W-:-:S04]  /*3610*/  IADD3 R13, PT, PT, R7, R14, RZ ;  /* 0x0000000e070d7210 */ /* 0x000fc80007ffe0ff */
[----:B------:R-:W-:-:S04]  /*3620*/  IADD3 R7, PT, PT, R13, -0x1, RZ ;  /* 0xffffffff0d077810 */ /* 0x000fc80007ffe0ff */
[----:B------:R-:W-:-:S13]  /*3630*/  ISETP.GE.U32.AND P0, PT, R7, 0xfe, PT ;  /* 0x000000fe0700780c */ /* 0x000fda0003f06070 */
[----:B------:R-:W-:Y:S05]  /*3640*/  @!P0 BRA `(.L_x_60) ;  /* 0x0000000000808947 */ /* 0x000fea0003800000 */
[----:B------:R-:W-:-:S13]  /*3650*/  ISETP.GT.AND P0, PT, R13, 0xfe, PT ;  /* 0x000000fe0d00780c */ /* 0x000fda0003f04270 */
[----:B------:R-:W-:Y:S05]  /*3660*/  @P0 BRA `(.L_x_61) ;  /* 0x00000000006c0947 */ /* 0x000fea0003800000 */
[----:B------:R-:W-:-:S13]  /*3670*/  ISETP.GE.AND P0, PT, R13, 0x1, PT ;  /* 0x000000010d00780c */ /* 0x000fda0003f06270 */
[----:B------:R-:W-:Y:S05]  /*3680*/  @P0 BRA `(.L_x_62) ;  /* 0x0000000000980947 */ /* 0x000fea0003800000 */
[----:B------:R-:W-:Y:S02]  /*3690*/  ISETP.GE.AND P0, PT, R13, -0x18, PT ;  /* 0xffffffe80d00780c */ /* 0x000fe40003f06270 */
[----:B------:R-:W-:-:S11]  /*36a0*/  LOP3.LUT R0, R0, 0x80000000, RZ, 0xc0, !PT ;  /* 0x8000000000007812 */ /* 0x000fd600078ec0ff */
[----:B------:R-:W-:Y:S05]  /*36b0*/  @!P0 BRA `(.L_x_62) ;  /* 0x00000000008c8947 */ /* 0x000fea0003800000 */
[-CC-:B------:R-:W-:Y:S01]  /*36c0*/  FFMA.RZ R7, R11, R15.reuse, R12.reuse ;  /* 0x0000000f0b077223 */ /* 0x180fe2000000c00c */
[C---:B------:R-:W-:Y:S02]  /*36d0*/  IADD3 R14, PT, PT, R13.reuse, 0x20, RZ ;  /* 0x000000200d0e7810 */ /* 0x040fe40007ffe0ff */
[----:B------:R-:W-:Y:S02]  /*36e0*/  ISETP.NE.AND P3, PT, R13, RZ, PT ;  /* 0x000000ff0d00720c */ /* 0x000fe40003f65270 */
[----:B------:R-:W-:Y:S01]  /*36f0*/  LOP3.LUT R9, R7, 0x7fffff, RZ, 0xc0, !PT ;  /* 0x007fffff07097812 */ /* 0x000fe200078ec0ff */
[CCC-:B------:R-:W-:Y:S01]  /*3700*/  FFMA.RP R7, R11.reuse, R15.reuse, R12.reuse ;  /* 0x0000000f0b077223 */ /* 0x1c0fe2000000800c */
[----:B------:R-:W-:Y:S01]  /*3710*/  FFMA.RM R12, R11, R15, R12 ;  /* 0x0000000f0b0c7223 */ /* 0x000fe2000000400c */
[----:B------:R-:W-:Y:S02]  /*3720*/  ISETP.NE.AND P1, PT, R13, RZ, PT ;  /* 0x000000ff0d00720c */ /* 0x000fe40003f25270 */
[----:B------:R-:W-:-:S02]  /*3730*/  LOP3.LUT R9, R9, 0x800000, RZ, 0xfc, !PT ;  /* 0x0080000009097812 */ /* 0x000fc400078efcff */
[----:B------:R-:W-:Y:S02]  /*3740*/  IADD3 R11, PT, PT, -R13, RZ, RZ ;  /* 0x000000ff0d0b7210 */ /* 0x000fe40007ffe1ff */
[----:B------:R-:W-:Y:S02]  /*3750*/  SHF.L.U32 R14, R9, R14, RZ ;  /* 0x0000000e090e7219 */ /* 0x000fe400000006ff */
[----:B------:R-:W-:Y:S02]  /*3760*/  FSETP.NEU.FTZ.AND P0, PT, R7, R12, PT ;  /* 0x0000000c0700720b */ /* 0x000fe40003f1d000 */
[----:B------:R-:W-:Y:S02]  /*3770*/  SEL R12, R11, RZ, P3 ;  /* 0x000000ff0b0c7207 */ /* 0x000fe40001800000 */
[----:B------:R-:W-:Y:S02]  /*3780*/  ISETP.NE.AND P1, PT, R14, RZ, P1 ;  /* 0x000000ff0e00720c */ /* 0x000fe40000f25270 */
[----:B------:R-:W-:-:S02]  /*3790*/  SHF.R.U32.HI R12, RZ, R12, R9 ;  /* 0x0000000cff0c7219 */ /* 0x000fc40000011609 */
[----:B------:R-:W-:Y:S02]  /*37a0*/  PLOP3.LUT P0, PT, P0, P1, PT, 0xf8, 0x8f ;  /* 0x00000000008f781c */ /* 0x000fe40000703f70 */
[----:B------:R-:W-:Y:S02]  /*37b0*/  SHF.R.U32.HI R14, RZ, 0x1, R12 ;  /* 0x00000001ff0e7819 */ /* 0x000fe4000001160c */
[----:B------:R-:W-:-:S04]  /*37c0*/  SEL R7, RZ, 0x1, !P0 ;  /* 0x00000001ff077807 */ /* 0x000fc80004000000 */
[----:B------:R-:W-:-:S04]  /*37d0*/  LOP3.LUT R7, R7, 0x1, R14, 0xf8, !PT ;  /* 0x0000000107077812 */ /* 0x000fc800078ef80e */
[----:B------:R-:W-:-:S04]  /*37e0*/  LOP3.LUT R7, R7, R12, RZ, 0xc0, !PT ;  /* 0x0000000c07077212 */ /* 0x000fc800078ec0ff */
[----:B------:R-:W-:-:S04]  /*37f0*/  IADD3 R7, PT, PT, R14, R7, RZ ;  /* 0x000000070e077210 */ /* 0x000fc80007ffe0ff */
[----:B------:R-:W-:Y:S01]  /*3800*/  LOP3.LUT R0, R7, R0, RZ, 0xfc, !PT ;  /* 0x0000000007007212 */ /* 0x000fe200078efcff */
[----:B------:R-:W-:Y:S06]  /*3810*/  BRA `(.L_x_62) ;  /* 0x0000000000347947 */ /* 0x000fec0003800000 */
.L_x_61:
[----:B------:R-:W-:-:S04]  /*3820*/  LOP3.LUT R0, R0, 0x80000000, RZ, 0xc0, !PT ;  /* 0x8000000000007812 */ /* 0x000fc800078ec0ff */
[----:B------:R-:W-:Y:S01]  /*3830*/  LOP3.LUT R0, R0, 0x7f800000, RZ, 0xfc, !PT ;  /* 0x7f80000000007812 */ /* 0x000fe200078efcff */
[----:B------:R-:W-:Y:S06]  /*3840*/  BRA `(.L_x_62) ;  /* 0x0000000000287947 */ /* 0x000fec0003800000 */
.L_x_60:
[----:B------:R-:W-:Y:S01]  /*3850*/  LEA R0, R14, R0, 0x17 ;  /* 0x000000000e007211 */ /* 0x000fe200078eb8ff */
[----:B------:R-:W-:Y:S06]  /*3860*/  BRA `(.L_x_62) ;  /* 0x0000000000207947 */ /* 0x000fec0003800000 */
.L_x_59:
[----:B------:R-:W-:-:S04]  /*3870*/  LOP3.LUT R0, R11, 0x80000000, R0, 0x48, !PT ;  /* 0x800000000b007812 */ /* 0x000fc800078e4800 */
[----:B------:R-:W-:Y:S01]  /*3880*/  LOP3.LUT R0, R0, 0x7f800000, RZ, 0xfc, !PT ;  /* 0x7f80000000007812 */ /* 0x000fe200078efcff */
[----:B------:R-:W-:Y:S06]  /*3890*/  BRA `(.L_x_62) ;  /* 0x0000000000147947 */ /* 0x000fec0003800000 */
.L_x_58:
[----:B------:R-:W-:Y:S01]  /*38a0*/  LOP3.LUT R0, R11, 0x80000000, R0, 0x48, !PT ;  /* 0x800000000b007812 */ /* 0x000fe200078e4800 */
[----:B------:R-:W-:Y:S06]  /*38b0*/  BRA `(.L_x_62) ;  /* 0x00000000000c7947 */ /* 0x000fec0003800000 */
.L_x_57:
[----:B------:R-:W0:Y:S01]  /*38c0*/  MUFU.RSQ R0, -QNAN ;  /* 0xffc0000000007908 */ /* 0x000e220000001400 */
[----:B------:R-:W-:Y:S05]  /*38d0*/  BRA `(.L_x_62) ;  /* 0x0000000000047947 */ /* 0x000fea0003800000 */
.L_x_56:
[----:B------:R-:W-:-:S07]  /*38e0*/  FADD.FTZ R0, R0, R3 ;  /* 0x0000000300007221 */ /* 0x000fce0000010000 */
.L_x_62:
[----:B------:R-:W-:Y:S01]  /*38f0*/  HFMA2 R9, -RZ, RZ, 0, 0 ;  /* 0x00000000ff097431 */ /* 0x000fe200000001ff */
[----:B0-----:R-:W-:-:S03]  /*3900*/  MOV R7, R0 ;  /* 0x0000000000077202 */ /* 0x001fc60000000f00 */
[----:B------:R-:W-:Y:S05]  /*3910*/  RET.REL.NODEC R8 `(_Z13softmaxKernelPfi) ;  /* 0xffffffc408b87950 */ /* 0x000fea0003c3ffff */
.L_x_63:
        /* <DEDUP_REMOVED lines=14> */
.L_x_72:


//--------------------- .text._Z10reluKernelPfi   --------------------------
	.section	.text._Z10reluKernelPfi,"ax",@progbits
	.align	128
        .global         _Z10reluKernelPfi
        .type           _Z10reluKernelPfi,@function
        .size           _Z10reluKernelPfi,(.L_x_78 - _Z10reluKernelPfi)
        .other          _Z10reluKernelPfi,@"STO_CUDA_ENTRY STV_DEFAULT"
_Z10reluKernelPfi:
.text._Z10reluKernelPfi:
        /* <DEDUP_REMOVED lines=10> */
[----:B0-----:R-:W-:-:S05]  /*00a0*/  IMAD.WIDE R2, R5, 0x4, R2 ;  /* 0x0000000405027825 */ /* 0x001fca00078e0202 */
[----:B-1----:R-:W2:Y:S02]  /*00b0*/  LDG.E R0, desc[UR4][R2.64] ;  /* 0x0000000402007981 */ /* 0x002ea4000c1e1900 */
[----:B--2---:R-:W-:-:S05]  /*00c0*/  FMNMX R5, RZ, R0, !PT ;  /* 0x00000000ff057209 */ /* 0x004fca0007800000 */
[----:B------:R-:W-:Y:S01]  /*00d0*/  STG.E desc[UR4][R2.64], R5 ;  /* 0x0000000502007986 */ /* 0x000fe2000c101904 */
[----:B------:R-:W-:Y:S05]  /*00e0*/  EXIT ;  /* 0x000000000000794d */ /* 0x000fea0003800000 */
.L_x_64:
        /* <DEDUP_REMOVED lines=9> */
.L_x_78:


//--------------------- .text._Z21matrixVectorMulKernelPfS_S_S_ii --------------------------
	.section	.text._Z21matrixVectorMulKernelPfS_S_S_ii,"ax",@progbits
	.align	128
        .global         _Z21matrixVectorMulKernelPfS_S_S_ii
        .type           _Z21matrixVectorMulKernelPfS_S_S_ii,@function
        .size           _Z21matrixVectorMulKernelPfS_S_S_ii,(.L_x_79 - _Z21matrixVectorMulKernelPfS_S_S_ii)
        .other          _Z21matrixVectorMulKernelPfS_S_S_ii,@"STO_CUDA_ENTRY STV_DEFAULT"
_Z21matrixVectorMulKernelPfS_S_S_ii:
.text._Z21matrixVectorMulKernelPfS_S_S_ii:
        /* <DEDUP_REMOVED lines=10> */
[----:B------:R-:W2:Y:S01]  /*00a0*/  LDCU UR8, c[0x0][0x3a4] ;  /* 0x00007480ff0877ac */ /* 0x000ea20008000800 */
[----:B0-----:R-:W-:-:S05]  /*00b0*/  IMAD.WIDE R2, R0, 0x4, R2 ;  /* 0x0000000400027825 */ /* 0x001fca00078e0202 */
[----:B-1----:R0:W5:Y:S01]  /*00c0*/  LDG.E R15, desc[UR16][R2.64] ;  /* 0x00000010020f7981 */ /* 0x002162000c1e1900 */
[----:B--2---:R-:W-:-:S09]  /*00d0*/  UISETP.GE.AND UP0, UPT, UR8, 0x1, UPT ;  /* 0x000000010800788c */ /* 0x004fd2000bf06270 */
[----:B0-----:R-:W-:Y:S05]  /*00e0*/  BRA.U !UP0, `(.L_x_65) ;  /* 0x00000009085c7547 */ /* 0x001fea000b800000 */
[----:B------:R-:W-:Y:S01]  /*00f0*/  UISETP.GE.U32.AND UP1, UPT, UR8, 0x10, UPT ;  /* 0x000000100800788c */ /* 0x000fe2000bf26070 */
[----:B------:R-:W-:Y:S01]  /*0100*/  HFMA2 R8, -RZ, RZ, 0, 0 ;  /* 0x00000000ff087431 */ /* 0x000fe200000001ff */
[----:B------:R-:W-:Y:S02]  /*0110*/  ULOP3.LUT UR9, UR8, 0xf, URZ, 0xc0, !UPT ;  /* 0x0000000f08097892 */ /* 0x000fe4000f8ec0ff */
[----:B------:R-:W-:Y:S02]  /*0120*/  IMAD R7, R0, UR8, RZ ;  /* 0x0000000800077c24 */ /* 0x000fe4000f8e02ff */
[----:B------:R-:W-:-:S03]  /*0130*/  UISETP.NE.AND UP0, UPT, UR9, URZ, UPT ;  /* 0x000000ff0900728c */ /* 0x000fc6000bf05270 */
[----:B------:R-:W-:Y:S08]  /*0140*/  BRA.U !UP1, `(.L_x_66) ;  /* 0x0000000509107547 */ /* 0x000ff0000b800000 */
[----:B------:R-:W0:Y:S01]  /*0150*/  LDCU.128 UR12, c[0x0][0x380] ;  /* 0x00007000ff0c77ac */ /* 0x000e220008000c00 */
[----:B------:R-:W-:Y:S01]  /*0160*/  MOV R6, R7 ;  /* 0x0000000700067202 */ /* 0x000fe20000000f00 */
[----:B------:R-:W-:-:S04]  /*0170*/  ULOP3.LUT UR10, UR8, 0x7ffffff0, URZ, 0xc0, !UPT ;  /* 0x7ffffff0080a7892 */ /* 0x000fc8000f8ec0ff */
[----:B------:R-:W-:Y:S02]  /*0180*/  UIADD3 UR11, UPT, UPT, -UR10, URZ, URZ ;  /* 0x000000ff0a0b7290 */ /* 0x000fe4000fffe1ff */
[----:B------:R-:W-:Y:S01]  /*0190*/  MOV R8, UR10 ;  /* 0x0000000a00087c02 */ /* 0x000fe20008000f00 */
[----:B0-----:R-:W-:Y:S02]  /*01a0*/  UIADD3 UR4, UP2, UPT, UR14, 0x20, URZ ;  /* 0x000000200e047890 */ /* 0x001fe4000ff5e0ff */
[----:B------:R-:W-:Y:S02]  /*01b0*/  UIADD3 UR6, UP1, UPT, UR12, 0x20, URZ ;  /* 0x000000200c067890 */ /* 0x000fe4000ff3e0ff */
[----:B------:R-:W-:Y:S02]  /*01c0*/  UIADD3.X UR5, UPT, UPT, URZ, UR15, URZ, UP2, !UPT ;  /* 0x0000000fff057290 */ /* 0x000fe400097fe4ff */
[----:B------:R-:W-:Y:S01]  /*01d0*/  MOV R2, UR4 ;  /* 0x0000000400027c02 */ /* 0x000fe20008000f00 */
[----:B------:R-:W-:-:S03]  /*01e0*/  UIADD3.X UR7, UPT, UPT, URZ, UR13, URZ, UP1, !UPT ;  /* 0x0000000dff077290 */ /* 0x000fc60008ffe4ff */
[----:B------:R-:W-:-:S09]  /*01f0*/  MOV R3, UR5 ;  /* 0x0000000500037c02 */ /* 0x000fd20008000f00 */
.L_x_67:
[----:B------:R-:W-:Y:S01]  /*0200*/  MOV R4, UR6 ;  /* 0x0000000600047c02 */ /* 0x000fe20008000f00 */
[----:B------:R-:W2:Y:S01]  /*0210*/  LDG.E R17, desc[UR16][R2.64+-0x20] ;  /* 0xffffe01002117981 */ /* 0x000ea2000c1e1900 */
[----:B------:R-:W-:-:S03]  /*0220*/  MOV R5, UR7 ;  /* 0x0000000700057c02 */ /* 0x000fc60008000f00 */
[----:B------:R-:W3:Y:S01]  /*0230*/  LDG.E R25, desc[UR16][R2.64+-0x1c] ;  /* 0xffffe41002197981 */ /* 0x000ee2000c1e1900 */
[----:B------:R-:W-:-:S03]  /*0240*/  IMAD.WIDE R4, R6, 0x4, R4 ;  /* 0x0000000406047825 */ /* 0x000fc600078e0204 */
[----:B------:R-:W4:Y:S04]  /*0250*/  LDG.E R19, desc[UR16][R2.64+-0x18] ;  /* 0xffffe81002137981 */ /* 0x000f28000c1e1900 */
[----:B------:R-:W2:Y:S04]  /*0260*/  LDG.E R16, desc[UR16][R4.64+-0x20] ;  /* 0xffffe01004107981 */ /* 0x000ea8000c1e1900 */
[----:B------:R-:W3:Y:S04]  /*0270*/  LDG.E R18, desc[UR16][R4.64+-0x1c] ;  /* 0xffffe41004127981 */ /* 0x000ee8000c1e1900 */
[----:B------:R-:W4:Y:S04]  /*0280*/  LDG.E R20, desc[UR16][R4.64+-0x18] ;  /* 0xffffe81004147981 */ /* 0x000f28000c1e1900 */
        /* <DEDUP_REMOVED lines=9> */
[----:B------:R-:W4:Y:S01]  /*0320*/  LDG.E R14, desc[UR16][R4.64+-0x4] ;  /* 0xfffffc10040e7981 */ /* 0x000f22000c1e1900 */
[----:B--2--5:R-:W-:-:S03]  /*0330*/  FFMA R17, R16, R17, R15 ;  /* 0x0000001110117223 */ /* 0x024fc6000000000f */
[----:B------:R-:W2:Y:S04]  /*0340*/  LDG.E R15, desc[UR16][R2.64] ;  /* 0x00000010020f7981 */ /* 0x000ea8000c1e1900 */
[----:B------:R-:W2:Y:S01]  /*0350*/  LDG.E R16, desc[UR16][R4.64] ;  /* 0x0000001004107981 */ /* 0x000ea2000c1e1900 */
[----:B---3--:R-:W-:-:S03]  /*0360*/  FFMA R25, R18, R25, R17 ;  /* 0x0000001912197223 */ /* 0x008fc60000000011 */
[----:B------:R-:W3:Y:S01]  /*0370*/  LDG.E R17, desc[UR16][R2.64+0x4] ;  /* 0x0000041002117981 */ /* 0x000ee2000c1e1900 */
[----:B----4-:R-:W-:-:S03]  /*0380*/  FFMA R26, R20, R19, R25 ;  /* 0x00000013141a7223 */ /* 0x010fc60000000019 */
[----:B------:R-:W3:Y:S04]  /*0390*/  LDG.E R18, desc[UR16][R4.64+0x4] ;  /* 0x0000041004127981 */ /* 0x000ee8000c1e1900 */
[----:B------:R-:W4:Y:S01]  /*03a0*/  LDG.E R20, desc[UR16][R2.64+0x8] ;  /* 0x0000081002147981 */ /* 0x000f22000c1e1900 */
[----:B------:R-:W-:-:S03]  /*03b0*/  FFMA R25, R21, R22, R26 ;  /* 0x0000001615197223 */ /* 0x000fc6000000001a */
[----:B------:R-:W4:Y:S04]  /*03c0*/  LDG.E R19, desc[UR16][R4.64+0x8] ;  /* 0x0000081004137981 */ /* 0x000f28000c1e1900 */
        /* <DEDUP_REMOVED lines=9> */
[----:B------:R-:W4:Y:S04]  /*0460*/  LDG.E R11, desc[UR16][R2.64+0x18] ;  /* 0x00001810020b7981 */ /* 0x000f28000c1e1900 */
[----:B------:R-:W4:Y:S04]  /*0470*/  LDG.E R12, desc[UR16][R4.64+0x18] ;  /* 0x00001810040c7981 */ /* 0x000f28000c1e1900 */
[----:B------:R-:W4:Y:S04]  /*0480*/  LDG.E R25, desc[UR16][R4.64+0x1c] ;  /* 0x00001c1004197981 */ /* 0x000f28000c1e1900 */
[----:B------:R0:W4:Y:S01]  /*0490*/  LDG.E R26, desc[UR16][R2.64+0x1c] ;  /* 0x00001c10021a7981 */ /* 0x000122000c1e1900 */
[----:B------:R-:W-:Y:S01]  /*04a0*/  FFMA R13, R14, R13, R27 ;  /* 0x0000000d0e0d7223 */ /* 0x000fe2000000001b */
[----:B------:R-:W-:-:S04]  /*04b0*/  UIADD3 UR11, UPT, UPT, UR11, 0x10, URZ ;  /* 0x000000100b0b7890 */ /* 0x000fc8000fffe0ff */
[----:B------:R-:W-:Y:S01]  /*04c0*/  UISETP.NE.AND UP1, UPT, UR11, URZ, UPT ;  /* 0x000000ff0b00728c */ /* 0x000fe2000bf25270 */
[----:B0-----:R-:W-:Y:S02]  /*04d0*/  IADD3 R2, P0, PT, R2, 0x40, RZ ;  /* 0x0000004002027810 */ /* 0x001fe40007f1e0ff */
[----:B------:R-:W-:Y:S02]  /*04e0*/  IADD3 R6, PT, PT, R6, 0x10, RZ ;  /* 0x0000001006067810 */ /* 0x000fe40007ffe0ff */
[----:B------:R-:W-:Y:S01]  /*04f0*/  IADD3.X R3, PT, PT, RZ, R3, RZ, P0, !PT ;  /* 0x00000003ff037210 */ /* 0x000fe200007fe4ff */
[----:B--2---:R-:W-:-:S04]  /*0500*/  FFMA R13, R16, R15, R13 ;  /* 0x0000000f100d7223 */ /* 0x004fc8000000000d */
[----:B---3--:R-:W-:-:S04]  /*0510*/  FFMA R18, R18, R17, R13 ;  /* 0x0000001112127223 */ /* 0x008fc8000000000d */
[----:B----4-:R-:W-:-:S04]  /*0520*/  FFMA R18, R19, R20, R18 ;  /* 0x0000001413127223 */ /* 0x010fc80000000012 */
[----:B------:R-:W-:-:S04]  /*0530*/  FFMA R18, R21, R22, R18 ;  /* 0x0000001615127223 */ /* 0x000fc80000000012 */
[----:B------:R-:W-:-:S04]  /*0540*/  FFMA R18, R23, R24, R18 ;  /* 0x0000001817127223 */ /* 0x000fc80000000012 */
[----:B------:R-:W-:-:S04]  /*0550*/  FFMA R9, R9, R10, R18 ;  /* 0x0000000a09097223 */ /* 0x000fc80000000012 */
[----:B------:R-:W-:-:S04]  /*0560*/  FFMA R12, R12, R11, R9 ;  /* 0x0000000b0c0c7223 */ /* 0x000fc80000000009 */
[----:B------:R-:W-:Y:S01]  /*0570*/  FFMA R15, R25, R26, R12 ;  /* 0x0000001a190f7223 */ /* 0x000fe2000000000c */
[----:B------:R-:W-:Y:S06]  /*0580*/  BRA.U UP1, `(.L_x_67) ;  /* 0xfffffffd011c7547 */ /* 0x000fec000b83ffff */
.L_x_66:
[----:B------:R-:W-:Y:S05]  /*0590*/  BRA.U !UP0, `(.L_x_65) ;  /* 0x0000000508307547 */ /* 0x000fea000b800000 */
[----:B------:R-:W-:Y:S02]  /*05a0*/  UISETP.GE.U32.AND UP0, UPT, UR9, 0x8, UPT ;  /* 0x000000080900788c */ /* 0x000fe4000bf06070 */
[----:B------:R-:W-:-:S04]  /*05b0*/  ULOP3.LUT UR5, UR8, 0x7, URZ, 0xc0, !UPT ;  /* 0x0000000708057892 */ /* 0x000fc8000f8ec0ff */
[----:B------:R-:W-:-:S03]  /*05c0*/  UISETP.NE.AND UP1, UPT, UR5, URZ, UPT ;  /* 0x000000ff0500728c */ /* 0x000fc6000bf25270 */
[----:B------:R-:W-:Y:S08]  /*05d0*/  BRA.U !UP0, `(.L_x_68) ;  /* 0x0000000108787547 */ /* 0x000ff0000b800000 */
[----:B------:R-:W0:Y:S01]  /*05e0*/  LDC.64 R2, c[0x0][0x380] ;  /* 0x0000e000ff027b82 */ /* 0x000e220000000a00 */
[----:B------:R-:W-:-:S07]  /*05f0*/  IADD3 R9, PT, PT, R7, R8, RZ ;  /* 0x0000000807097210 */ /* 0x000fce0007ffe0ff */
[----:B------:R-:W1:Y:S01]  /*0600*/  LDC.64 R4, c[0x0][0x388] ;  /* 0x0000e200ff047b82 */ /* 0x000e620000000a00 */
[----:B0-----:R-:W-:-:S05]  /*0610*/  IMAD.WIDE R2, R9, 0x4, R2 ;  /* 0x0000000409027825 */ /* 0x001fca00078e0202 */
[----:B------:R-:W2:Y:S01]  /*0620*/  LDG.E R10, desc[UR16][R2.64] ;  /* 0x00000010020a7981 */ /* 0x000ea2000c1e1900 */
[----:B-1----:R-:W-:-:S03]  /*0630*/  IMAD.WIDE.U32 R4, R8, 0x4, R4 ;  /* 0x0000000408047825 */ /* 0x002fc600078e0004 */
[----:B------:R-:W3:Y:S04]  /*0640*/  LDG.E R13, desc[UR16][R2.64+0x4] ;  /* 0x00000410020d7981 */ /* 0x000ee8000c1e1900 */
        /* <DEDUP_REMOVED lines=14> */
[----:B------:R-:W-:Y:S01]  /*0730*/  IADD3 R8, PT, PT, R8, 0x8, RZ ;  /* 0x0000000808087810 */ /* 0x000fe20007ffe0ff */
[----:B--2--5:R-:W-:-:S04]  /*0740*/  FFMA R10, R10, R11, R15 ;  /* 0x0000000b0a0a7223 */ /* 0x024fc8000000000f */
[----:B---3--:R-:W-:-:S04]  /*0750*/  FFMA R10, R13, R12, R10 ;  /* 0x0000000c0d0a7223 */ /* 0x008fc8000000000a */
[----:B----4-:R-:W-:-:S04]  /*0760*/  FFMA R10, R17, R14, R10 ;  /* 0x0000000e110a7223 */ /* 0x010fc8000000000a */
[----:B------:R-:W-:-:S04]  /*0770*/  FFMA R10, R19, R16, R10 ;  /* 0x00000010130a7223 */ /* 0x000fc8000000000a */
[----:B------:R-:W-:-:S04]  /*0780*/  FFMA R10, R21, R18, R10 ;  /* 0x00000012150a7223 */ /* 0x000fc8000000000a */
[----:B------:R-:W-:-:S04]  /*0790*/  FFMA R23, R23, R20, R10 ;  /* 0x0000001417177223 */ /* 0x000fc8000000000a */
[----:B------:R-:W-:-:S04]  /*07a0*/  FFMA R6, R6, R9, R23 ;  /* 0x0000000906067223 */ /* 0x000fc80000000017 */
[----:B------:R-:W-:-:S07]  /*07b0*/  FFMA R15, R25, R22, R6 ;  /* 0x00000016190f7223 */ /* 0x000fce0000000006 */
.L_x_68:
        /* <DEDUP_REMOVED lines=22> */
[----:B------:R-:W-:-:S07]  /*0920*/  FFMA R15, R17, R14, R6 ;  /* 0x0000000e110f7223 */ /* 0x000fce0000000006 */
.L_x_69:
[----:B------:R-:W-:Y:S05]  /*0930*/  BRA.U !UP1, `(.L_x_65) ;  /* 0x0000000109487547 */ /* 0x000fea000b800000 */
[----:B------:R-:W0:Y:S01]  /*0940*/  LDC.64 R2, c[0x0][0x388] ;  /* 0x0000e200ff027b82 */ /* 0x000e220000000a00 */
[----:B------:R-:W-:Y:S01]  /*0950*/  IADD3 R7, PT, PT, R7, R8, RZ ;  /* 0x0000000807077210 */ /* 0x000fe20007ffe0ff */
[----:B------:R-:W-:-:S06]  /*0960*/  UIADD3 UR4, UPT, UPT, -UR4, URZ, URZ ;  /* 0x000000ff04047290 */ /* 0x000fcc000fffe1ff */
[----:B------:R-:W1:Y:S01]  /*0970*/  LDC.64 R10, c[0x0][0x380] ;  /* 0x0000e000ff0a7b82 */ /* 0x000e620000000a00 */
[----:B0-----:R-:W-:-:S03]  /*0980*/  IMAD.WIDE.U32 R2, R8, 0x4, R2 ;  /* 0x0000000408027825 */ /* 0x001fc600078e0002 */
[----:B------:R-:W-:Y:S02]  /*0990*/  MOV R6, R2 ;  /* 0x0000000200067202 */ /* 0x000fe40000000f00 */
[----:B------:R-:W-:-:S07]  /*09a0*/  MOV R5, R3 ;  /* 0x0000000300057202 */ /* 0x000fce0000000f00 */
.L_x_70:
[----:B-1----:R-:W-:Y:S01]  /*09b0*/  IMAD.WIDE R2, R7, 0x4, R10 ;  /* 0x0000000407027825 */ /* 0x002fe200078e020a */
[----:B------:R-:W-:-:S05]  /*09c0*/  MOV R4, R6 ;  /* 0x0000000600047202 */ /* 0x000fca0000000f00 */
[----:B------:R-:W2:Y:S04]  /*09d0*/  LDG.E R2, desc[UR16][R2.64] ;  /* 0x0000001002027981 */ /* 0x000ea8000c1e1900 */
[----:B------:R0:W2:Y:S01]  /*09e0*/  LDG.E R4, desc[UR16][R4.64] ;  /* 0x0000001004047981 */ /* 0x0000a2000c1e1900 */
[----:B------:R-:W-:Y:S01]  /*09f0*/  UIADD3 UR4, UPT, UPT, UR4, 0x1, URZ ;  /* 0x0000000104047890 */ /* 0x000fe2000fffe0ff */
[----:B------:R-:W-:Y:S02]  /*0a00*/  IADD3 R6, P0, PT, R6, 0x4, RZ ;  /* 0x0000000406067810 */ /* 0x000fe40007f1e0ff */
[----:B------:R-:W-:Y:S01]  /*0a10*/  IADD3 R7, PT, PT, R7, 0x1, RZ ;  /* 0x0000000107077810 */ /* 0x000fe20007ffe0ff */
[----:B------:R-:W-:Y:S01]  /*0a20*/  UISETP.NE.AND UP0, UPT, UR4, URZ, UPT ;  /* 0x000000ff0400728c */ /* 0x000fe2000bf05270 */
[----:B0-----:R-:W-:Y:S01]  /*0a30*/  IADD3.X R5, PT, PT, RZ, R5, RZ, P0, !PT ;  /* 0x00000005ff057210 */ /* 0x001fe200007fe4ff */
[----:B--2--5:R-:W-:-:S07]  /*0a40*/  FFMA R15, R2, R4, R15 ;  /* 0x00000004020f7223 */ /* 0x024fce000000000f */
[----:B------:R-:W-:Y:S05]  /*0a50*/  BRA.U UP0, `(.L_x_70) ;  /* 0xfffffffd00d47547 */ /* 0x000fea000b83ffff */
.L_x_65:
[----:B------:R-:W0:Y:S02]  /*0a60*/  LDC.64 R2, c[0x0][0x390] ;  /* 0x0000e400ff027b82 */ /* 0x000e240000000a00 */
[----:B0-----:R-:W-:-:S05]  /*0a70*/  IMAD.WIDE R2, R0, 0x4, R2 ;  /* 0x0000000400027825 */ /* 0x001fca00078e0202 */
[----:B-----5:R-:W-:Y:S01]  /*0a80*/  STG.E desc[UR16][R2.64], R15 ;  /* 0x0000000f02007986 */ /* 0x020fe2000c101910 */
[----:B------:R-:W-:Y:S05]  /*0a90*/  EXIT ;  /* 0x000000000000794d */ /* 0x000fea0003800000 */
.L_x_71:
        /* <DEDUP_REMOVED lines=14> */
.L_x_79:


//--------------------- .nv.shared.reserved.0     --------------------------
	.section	.nv.shared.reserved.0,"aw",@nobits
	.weak		__nv_reservedSMEM_offset_0_alias
	.size		__nv_reservedSMEM_offset_0_alias, 0, 64
	.other		__nv_reservedSMEM_offset_0_alias,@"STO_CUDA_RESERVED_SHARED STV_DEFAULT"
__nv_reservedSMEM_offset_0_alias:
	.zero		0
	.zero		64


//--------------------- .nv.constant0._Z16updateBiasKernelPfS_if --------------------------
	.section	.nv.constant0._Z16updateBiasKernelPfS_if,"a",@progbits
	.sectionflags	@""
	.align	4
.nv.constant0._Z16updateBiasKernelPfS_if:
	.zero		920


//--------------------- .nv.constant0._Z19updateWeightsKernelPfS_S_iif --------------------------
	.section	.nv.constant0._Z19updateWeightsKernelPfS_S_iif,"a",@progbits
	.sectionflags	@""
	.align	4
.nv.constant0._Z19updateWeightsKernelPfS_S_iif:
	.zero		932


//--------------------- .nv.constant0._Z20hiddenGradientKernelPfS_S_S_ii --------------------------
	.section	.nv.constant0._Z20hiddenGradientKernelPfS_S_S_ii,"a",@progbits
	.sectionflags	@""
	.align	4
.nv.constant0._Z20hiddenGradientKernelPfS_S_S_ii:
	.zero		936


//--------------------- .nv.constant0._Z20outputGradientKernelPfS_S_i --------------------------
	.section	.nv.constant0._Z20outputGradientKernelPfS_S_i,"a",@progbits
	.sectionflags	@""
	.align	4
.nv.constant0._Z20outputGradientKernelPfS_S_i:
	.zero		924


//--------------------- .nv.constant0._Z13softmaxKernelPfi --------------------------
	.section	.nv.constant0._Z13softmaxKernelPfi,"a",@progbits
	.sectionflags	@""
	.align	4
.nv.constant0._Z13softmaxKernelPfi:
	.zero		908


//--------------------- .nv.constant0._Z10reluKernelPfi --------------------------
	.section	.nv.constant0._Z10reluKernelPfi,"a",@progbits
	.sectionflags	@""
	.align	4
.nv.constant0._Z10reluKernelPfi:
	.zero		908


//--------------------- .nv.constant0._Z21matrixVectorMulKernelPfS_S_S_ii --------------------------
	.section	.nv.constant0._Z21matrixVectorMulKernelPfS_S_S_ii,"a",@progbits
	.sectionflags	@""
	.align	4
.nv.constant0._Z21matrixVectorMulKernelPfS_S_S_ii:
	.zero		936


//--------------------- SYMBOLS --------------------------

	.type		.nv.reservedSmem.offset0,@object
	.size		.nv.reservedSmem.offset0,0x4
